	.target	sm_80

	.elftype	@"ET_EXEC"


//--------------------- .note.nv.tkinfo           --------------------------
	.section	.note.nv.tkinfo,"",@"SHT_NOTE"
	.sectionflags	@"SHF_NOTE_NV_TKINFO"
	.tkinfo
        /*0018*/ 	.word	0x00000002
        /*0030*/ 	.string	""
        /*0030*/ 	.string	"ptxas"
        /*0030*/ 	.string	"Cuda compilation tools, release 13.0, V13.0.88"
        /*0030*/ 	.string	"Build cuda_13.0.r13.0/compiler.36424714_0"
        /*0030*/ 	.string	"-v  -suppress-debug-info  -lineinfo  -arch sm_80 "



//--------------------- .note.nv.cuinfo           --------------------------
	.section	.note.nv.cuinfo,"",@"SHT_NOTE"
	.sectionflags	@"SHF_NOTE_NV_CUINFO"
        /*0018*/ 	.short	0x0002
        /*001a*/ 	.short	0x0050
        /*001c*/ 	.short	0x0082
	.zero		2


//--------------------- .nv.info                  --------------------------
	.section	.nv.info,"",@"SHT_CUDA_INFO"
	.align	4


	//----- nvinfo : EIATTR_REGCOUNT
	.align		4
        /*0000*/ 	.byte	0x04, 0x2f
        /*0002*/ 	.short	(.L_2 - .L_1)
	.align		4
.L_1:
        /*0004*/ 	.word	index@(attn_fwd)
        /*0008*/ 	.word	0x000000ff


	//----- nvinfo : EIATTR_FRAME_SIZE
	.align		4
.L_2:
        /*000c*/ 	.byte	0x04, 0x11
        /*000e*/ 	.short	(.L_4 - .L_3)
	.align		4
.L_3:
        /*0010*/ 	.word	index@(attn_fwd)
        /*0014*/ 	.word	0x00000000


	//----- nvinfo : EIATTR_MIN_STACK_SIZE
	.align		4
.L_4:
        /*0018*/ 	.byte	0x04, 0x12
        /*001a*/ 	.short	(.L_6 - .L_5)
	.align		4
.L_5:
        /*001c*/ 	.word	index@(attn_fwd)
        /*0020*/ 	.word	0x00000000
.L_6:


//--------------------- .nv.info.attn_fwd         --------------------------
	.section	.nv.info.attn_fwd,"",@"SHT_CUDA_INFO"
	.sectionflags	@""
	.align	4


	//----- nvinfo : EIATTR_CUDA_API_VERSION
	.align		4
        /*0000*/ 	.byte	0x04, 0x37
        /*0002*/ 	.short	(.L_8 - .L_7)
.L_7:
        /*0004*/ 	.word	0x00000082


	//----- nvinfo : EIATTR_SW2861232_WAR
	.align		4
.L_8:
        /*0008*/ 	.byte	0x01, 0x35
	.zero		2


	//----- nvinfo : EIATTR_PARAM_CBANK
	.align		4
        /*000c*/ 	.byte	0x04, 0x0a
        /*000e*/ 	.short	(.L_10 - .L_9)
	.align		4
.L_9:
        /*0010*/ 	.word	index@(.nv.constant0.attn_fwd)
        /*0014*/ 	.short	0x0160
        /*0016*/ 	.short	0x0088


	//----- nvinfo : EIATTR_CBANK_PARAM_SIZE
	.align		4
.L_10:
        /*0018*/ 	.byte	0x03, 0x19
        /*001a*/ 	.short	0x0088


	//----- nvinfo : EIATTR_KPARAM_INFO
	.align		4
        /*001c*/ 	.byte	0x04, 0x17
        /*001e*/ 	.short	(.L_12 - .L_11)
.L_11:
        /*0020*/ 	.word	0x00000000
        /*0024*/ 	.short	0x0019
        /*0026*/ 	.short	0x0080
        /*0028*/ 	.byte	0x00, 0xf4, 0x21, 0x00


	//----- nvinfo : EIATTR_KPARAM_INFO
	.align		4
.L_12:
        /*002c*/ 	.byte	0x04, 0x17
        /*002e*/ 	.short	(.L_14 - .L_13)
.L_13:
        /*0030*/ 	.word	0x00000000
        /*0034*/ 	.short	0x0018
        /*0036*/ 	.short	0x0078
        /*0038*/ 	.byte	0x00, 0xf4, 0x21, 0x00


	//----- nvinfo : EIATTR_KPARAM_INFO
	.align		4
.L_14:
        /*003c*/ 	.byte	0x04, 0x17
        /*003e*/ 	.short	(.L_16 - .L_15)
.L_15:
        /*0040*/ 	.word	0x00000000
        /*0044*/ 	.short	0x0017
        /*0046*/ 	.short	0x0070
        /*0048*/ 	.byte	0x00, 0xf0, 0x11, 0x00


	//----- nvinfo : EIATTR_KPARAM_INFO
	.align		4
.L_16:
        /*004c*/ 	.byte	0x04, 0x17
        /*004e*/ 	.short	(.L_18 - .L_17)
.L_17:
        /*0050*/ 	.word	0x00000000
        /*0054*/ 	.short	0x0016
        /*0056*/ 	.short	0x006c
        /*0058*/ 	.byte	0x00, 0xf0, 0x11, 0x00


	//----- nvinfo : EIATTR_KPARAM_INFO
	.align		4
.L_18:
        /*005c*/ 	.byte	0x04, 0x17
        /*005e*/ 	.short	(.L_20 - .L_19)
.L_19:
        /*0060*/ 	.word	0x00000000
        /*0064*/ 	.short	0x0015
        /*0066*/ 	.short	0x0068
        /*0068*/ 	.byte	0x00, 0xf0, 0x11, 0x00


	//----- nvinfo : EIATTR_KPARAM_INFO
	.align		4
.L_20:
        /*006c*/ 	.byte	0x04, 0x17
        /*006e*/ 	.short	(.L_22 - .L_21)
.L_21:
        /*0070*/ 	.word	0x00000000
        /*0074*/ 	.short	0x0014
        /*0076*/ 	.short	0x0064
        /*0078*/ 	.byte	0x00, 0xf0, 0x11, 0x00


	//----- nvinfo : EIATTR_KPARAM_INFO
	.align		4
.L_22:
        /*007c*/ 	.byte	0x04, 0x17
        /*007e*/ 	.short	(.L_24 - .L_23)
.L_23:
        /*0080*/ 	.word	0x00000000
        /*0084*/ 	.short	0x0013
        /*0086*/ 	.short	0x0060
        /*0088*/ 	.byte	0x00, 0xf0, 0x11, 0x00


	//----- nvinfo : EIATTR_KPARAM_INFO
	.align		4
.L_24:
        /*008c*/ 	.byte	0x04, 0x17
        /*008e*/ 	.short	(.L_26 - .L_25)
.L_25:
        /*0090*/ 	.word	0x00000000
        /*0094*/ 	.short	0x0012
        /*0096*/ 	.short	0x005c
        /*0098*/ 	.byte	0x00, 0xf0, 0x11, 0x00


	//----- nvinfo : EIATTR_KPARAM_INFO
	.align		4
.L_26:
        /*009c*/ 	.byte	0x04, 0x17
        /*009e*/ 	.short	(.L_28 - .L_27)
.L_27:
        /*00a0*/ 	.word	0x00000000
        /*00a4*/ 	.short	0x0011
        /*00a6*/ 	.short	0x0058
        /*00a8*/ 	.byte	0x00, 0xf0, 0x11, 0x00


	//----- nvinfo : EIATTR_KPARAM_INFO
	.align		4
.L_28:
        /*00ac*/ 	.byte	0x04, 0x17
        /*00ae*/ 	.short	(.L_30 - .L_29)
.L_29:
        /*00b0*/ 	.word	0x00000000
        /*00b4*/ 	.short	0x0010
        /*00b6*/ 	.short	0x0054
        /*00b8*/ 	.byte	0x00, 0xf0, 0x11, 0x00


	//----- nvinfo : EIATTR_KPARAM_INFO
	.align		4
.L_30:
        /*00bc*/ 	.byte	0x04, 0x17
        /*00be*/ 	.short	(.L_32 - .L_31)
.L_31:
        /*00c0*/ 	.word	0x00000000
        /*00c4*/ 	.short	0x000f
        /*00c6*/ 	.short	0x0050
        /*00c8*/ 	.byte	0x00, 0xf0, 0x11, 0x00


	//----- nvinfo : EIATTR_KPARAM_INFO
	.align		4
.L_32:
        /*00cc*/ 	.byte	0x04, 0x17
        /*00ce*/ 	.short	(.L_34 - .L_33)
.L_33:
        /*00d0*/ 	.word	0x00000000
        /*00d4*/ 	.short	0x000e
        /*00d6*/ 	.short	0x004c
        /*00d8*/ 	.byte	0x00, 0xf0, 0x11, 0x00


	//----- nvinfo : EIATTR_KPARAM_INFO
	.align		4
.L_34:
        /*00dc*/ 	.byte	0x04, 0x17
        /*00de*/ 	.short	(.L_36 - .L_35)
.L_35:
        /*00e0*/ 	.word	0x00000000
        /*00e4*/ 	.short	0x000d
        /*00e6*/ 	.short	0x0048
        /*00e8*/ 	.byte	0x00, 0xf0, 0x11, 0x00


	//----- nvinfo : EIATTR_KPARAM_INFO
	.align		4
.L_36:
        /*00ec*/ 	.byte	0x04, 0x17
        /*00ee*/ 	.short	(.L_38 - .L_37)
.L_37:
        /*00f0*/ 	.word	0x00000000
        /*00f4*/ 	.short	0x000c
        /*00f6*/ 	.short	0x0044
        /*00f8*/ 	.byte	0x00, 0xf0, 0x11, 0x00


	//----- nvinfo : EIATTR_KPARAM_INFO
	.align		4
.L_38:
        /*00fc*/ 	.byte	0x04, 0x17
        /*00fe*/ 	.short	(.L_40 - .L_39)
.L_39:
        /*0100*/ 	.word	0x00000000
        /*0104*/ 	.short	0x000b
        /*0106*/ 	.short	0x0040
        /*0108*/ 	.byte	0x00, 0xf0, 0x11, 0x00


	//----- nvinfo : EIATTR_KPARAM_INFO
	.align		4
.L_40:
        /*010c*/ 	.byte	0x04, 0x17
        /*010e*/ 	.short	(.L_42 - .L_41)
.L_41:
        /*0110*/ 	.word	0x00000000
        /*0114*/ 	.short	0x000a
        /*0116*/ 	.short	0x003c
        /*0118*/ 	.byte	0x00, 0xf0, 0x11, 0x00


	//----- nvinfo : EIATTR_KPARAM_INFO
	.align		4
.L_42:
        /*011c*/ 	.byte	0x04, 0x17
        /*011e*/ 	.short	(.L_44 - .L_43)
.L_43:
        /*0120*/ 	.word	0x00000000
        /*0124*/ 	.short	0x0009
        /*0126*/ 	.short	0x0038
        /*0128*/ 	.byte	0x00, 0xf0, 0x11, 0x00


	//----- nvinfo : EIATTR_KPARAM_INFO
	.align		4
.L_44:
        /*012c*/ 	.byte	0x04, 0x17
        /*012e*/ 	.short	(.L_46 - .L_45)
.L_45:
        /*0130*/ 	.word	0x00000000
        /*0134*/ 	.short	0x0008
        /*0136*/ 	.short	0x0034
        /*0138*/ 	.byte	0x00, 0xf0, 0x11, 0x00


	//----- nvinfo : EIATTR_KPARAM_INFO
	.align		4
.L_46:
        /*013c*/ 	.byte	0x04, 0x17
        /*013e*/ 	.short	(.L_48 - .L_47)
.L_47:
        /*0140*/ 	.word	0x00000000
        /*0144*/ 	.short	0x0007
        /*0146*/ 	.short	0x0030
        /*0148*/ 	.byte	0x00, 0xf0, 0x11, 0x00


	//----- nvinfo : EIATTR_KPARAM_INFO
	.align		4
.L_48:
        /*014c*/ 	.byte	0x04, 0x17
        /*014e*/ 	.short	(.L_50 - .L_49)
.L_49:
        /*0150*/ 	.word	0x00000000
        /*0154*/ 	.short	0x0006
        /*0156*/ 	.short	0x002c
        /*0158*/ 	.byte	0x00, 0xf0, 0x11, 0x00


	//----- nvinfo : EIATTR_KPARAM_INFO
	.align		4
.L_50:
        /*015c*/ 	.byte	0x04, 0x17
        /*015e*/ 	.short	(.L_52 - .L_51)
.L_51:
        /*0160*/ 	.word	0x00000000
        /*0164*/ 	.short	0x0005
        /*0166*/ 	.short	0x0028
        /*0168*/ 	.byte	0x00, 0xf0, 0x11, 0x00


	//----- nvinfo : EIATTR_KPARAM_INFO
	.align		4
.L_52:
        /*016c*/ 	.byte	0x04, 0x17
        /*016e*/ 	.short	(.L_54 - .L_53)
.L_53:
        /*0170*/ 	.word	0x00000000
        /*0174*/ 	.short	0x0004
        /*0176*/ 	.short	0x0020
        /*0178*/ 	.byte	0x00, 0xf4, 0x21, 0x00


	//----- nvinfo : EIATTR_KPARAM_INFO
	.align		4
.L_54:
        /*017c*/ 	.byte	0x04, 0x17
        /*017e*/ 	.short	(.L_56 - .L_55)
.L_55:
        /*0180*/ 	.word	0x00000000
        /*0184*/ 	.short	0x0003
        /*0186*/ 	.short	0x0018
        /*0188*/ 	.byte	0x00, 0xf4, 0x21, 0x00


	//----- nvinfo : EIATTR_KPARAM_INFO
	.align		4
.L_56:
        /*018c*/ 	.byte	0x04, 0x17
        /*018e*/ 	.short	(.L_58 - .L_57)
.L_57:
        /*0190*/ 	.word	0x00000000
        /*0194*/ 	.short	0x0002
        /*0196*/ 	.short	0x0010
        /*0198*/ 	.byte	0x00, 0xf4, 0x21, 0x00


	//----- nvinfo : EIATTR_KPARAM_INFO
	.align		4
.L_58:
        /*019c*/ 	.byte	0x04, 0x17
        /*019e*/ 	.short	(.L_60 - .L_59)
.L_59:
        /*01a0*/ 	.word	0x00000000
        /*01a4*/ 	.short	0x0001
        /*01a6*/ 	.short	0x0008
        /*01a8*/ 	.byte	0x00, 0xf4, 0x21, 0x00


	//----- nvinfo : EIATTR_KPARAM_INFO
	.align		4
.L_60:
        /*01ac*/ 	.byte	0x04, 0x17
        /*01ae*/ 	.short	(.L_62 - .L_61)
.L_61:
        /*01b0*/ 	.word	0x00000000
        /*01b4*/ 	.short	0x0000
        /*01b6*/ 	.short	0x0000
        /*01b8*/ 	.byte	0x00, 0xf4, 0x21, 0x00


	//----- nvinfo : EIATTR_MAXREG_COUNT
	.align		4
.L_62:
        /*01bc*/ 	.byte	0x03, 0x1b
        /*01be*/ 	.short	0x00ff


	//----- nvinfo : EIATTR_NUM_BARRIERS
	.align		4
        /*01c0*/ 	.byte	0x02, 0x4c
        /*01c2*/ 	.byte	0x01
	.zero		1


	//----- nvinfo : EIATTR_MERCURY_ISA_VERSION
	.align		4
        /*01c4*/ 	.byte	0x03, 0x5f
        /*01c6*/ 	.short	0x0000


	//----- nvinfo : EIATTR_COOP_GROUP_MASK_REGIDS
	.align		4
        /*01c8*/ 	.byte	0x04, 0x29
        /*01ca*/ 	.short	(.L_64 - .L_63)


	//   ....[0]....
.L_63:
        /*01cc*/ 	.word	0xffffffff


	//   ....[1]....
        /*01d0*/ 	.word	0xffffffff


	//   ....[2]....
        /*01d4*/ 	.word	0xffffffff


	//   ....[3]....
        /*01d8*/ 	.word	0xffffffff


	//   ....[4]....
        /*01dc*/ 	.word	0xffffffff


	//   ....[5]....
        /*01e0*/ 	.word	0xffffffff


	//   ....[6]....
        /*01e4*/ 	.word	0xffffffff


	//   ....[7]....
        /*01e8*/ 	.word	0xffffffff


	//   ....[8]....
        /*01ec*/ 	.word	0xffffffff


	//   ....[9]....
        /*01f0*/ 	.word	0xffffffff


	//   ....[10]....
        /*01f4*/ 	.word	0xffffffff


	//   ....[11]....
        /*01f8*/ 	.word	0xffffffff


	//   ....[12]....
        /*01fc*/ 	.word	0xffffffff


	//   ....[13]....
        /*0200*/ 	.word	0xffffffff


	//   ....[14]....
        /*0204*/ 	.word	0xffffffff


	//   ....[15]....
        /*0208*/ 	.word	0xffffffff


	//   ....[16]....
        /*020c*/ 	.word	0xffffffff


	//   ....[17]....
        /*0210*/ 	.word	0xffffffff


	//   ....[18]....
        /*0214*/ 	.word	0xffffffff


	//   ....[19]....
        /*0218*/ 	.word	0xffffffff


	//   ....[20]....
        /*021c*/ 	.word	0xffffffff


	//   ....[21]....
        /*0220*/ 	.word	0xffffffff


	//   ....[22]....
        /*0224*/ 	.word	0xffffffff


	//   ....[23]....
        /*0228*/ 	.word	0xffffffff


	//   ....[24]....
        /*022c*/ 	.word	0xffffffff


	//   ....[25]....
        /*0230*/ 	.word	0xffffffff


	//   ....[26]....
        /*0234*/ 	.word	0xffffffff


	//   ....[27]....
        /*0238*/ 	.word	0xffffffff


	//   ....[28]....
        /*023c*/ 	.word	0xffffffff


	//   ....[29]....
        /*0240*/ 	.word	0xffffffff


	//   ....[30]....
        /*0244*/ 	.word	0xffffffff


	//   ....[31]....
        /*0248*/ 	.word	0xffffffff


	//   ....[32]....
        /*024c*/ 	.word	0xffffffff


	//   ....[33]....
        /*0250*/ 	.word	0xffffffff


	//   ....[34]....
        /*0254*/ 	.word	0xffffffff


	//   ....[35]....
        /*0258*/ 	.word	0xffffffff


	//   ....[36]....
        /*025c*/ 	.word	0xffffffff


	//   ....[37]....
        /*0260*/ 	.word	0xffffffff


	//   ....[38]....
        /*0264*/ 	.word	0xffffffff


	//   ....[39]....
        /*0268*/ 	.word	0xffffffff


	//   ....[40]....
        /*026c*/ 	.word	0xffffffff


	//   ....[41]....
        /*0270*/ 	.word	0xffffffff


	//   ....[42]....
        /*0274*/ 	.word	0xffffffff


	//   ....[43]....
        /*0278*/ 	.word	0xffffffff


	//----- nvinfo : EIATTR_COOP_GROUP_INSTR_OFFSETS
	.align		4
.L_64:
        /*027c*/ 	.byte	0x04, 0x28
        /*027e*/ 	.short	(.L_66 - .L_65)


	//   ....[0]....
.L_65:
        /*0280*/ 	.word	0x00002c60


	//   ....[1]....
        /*0284*/ 	.word	0x00002c70


	//   ....[2]....
        /*0288*/ 	.word	0x00002c80


	//   ....[3]....
        /*028c*/ 	.word	0x00002c90


	//   ....[4]....
        /*0290*/ 	.word	0x00002ca0


	//   ....[5]....
        /*0294*/ 	.word	0x00002cb0


	//   ....[6]....
        /*0298*/ 	.word	0x00002cc0


	//   ....[7]....
        /*029c*/ 	.word	0x00002cd0


	//   ....[8]....
        /*02a0*/ 	.word	0x00002d60


	//   ....[9]....
        /*02a4*/ 	.word	0x00002d70


	//   ....[10]....
        /*02a8*/ 	.word	0x00002d80


	//   ....[11]....
        /*02ac*/ 	.word	0x00002d90


	//   ....[12]....
        /*02b0*/ 	.word	0x00002da0


	//   ....[13]....
        /*02b4*/ 	.word	0x00002db0


	//   ....[14]....
        /*02b8*/ 	.word	0x00002dc0


	//   ....[15]....
        /*02bc*/ 	.word	0x00002dd0


	//   ....[16]....
        /*02c0*/ 	.word	0x00002f30


	//   ....[17]....
        /*02c4*/ 	.word	0x00002f40


	//   ....[18]....
        /*02c8*/ 	.word	0x00002f70


	//   ....[19]....
        /*02cc*/ 	.word	0x00002f80


	//   ....[20]....
        /*02d0*/ 	.word	0x00002fb0


	//   ....[21]....
        /*02d4*/ 	.word	0x00002fc0


	//   ....[22]....
        /*02d8*/ 	.word	0x000034a0


	//   ....[23]....
        /*02dc*/ 	.word	0x000034b0


	//   ....[24]....
        /*02e0*/ 	.word	0x000034c0


	//   ....[25]....
        /*02e4*/ 	.word	0x000034d0


	//   ....[26]....
        /*02e8*/ 	.word	0x000034e0


	//   ....[27]....
        /*02ec*/ 	.word	0x000034f0


	//   ....[28]....
        /*02f0*/ 	.word	0x00003500


	//   ....[29]....
        /*02f4*/ 	.word	0x00003510


	//   ....[30]....
        /*02f8*/ 	.word	0x000035a0


	//   ....[31]....
        /*02fc*/ 	.word	0x000035b0


	//   ....[32]....
        /*0300*/ 	.word	0x000035c0


	//   ....[33]....
        /*0304*/ 	.word	0x000035d0


	//   ....[34]....
        /*0308*/ 	.word	0x000035e0


	//   ....[35]....
        /*030c*/ 	.word	0x000035f0


	//   ....[36]....
        /*0310*/ 	.word	0x00003600


	//   ....[37]....
        /*0314*/ 	.word	0x00003610


	//   ....[38]....
        /*0318*/ 	.word	0x00003760


	//   ....[39]....
        /*031c*/ 	.word	0x00003770


	//   ....[40]....
        /*0320*/ 	.word	0x000037a0


	//   ....[41]....
        /*0324*/ 	.word	0x000037b0


	//   ....[42]....
        /*0328*/ 	.word	0x000037e0


	//   ....[43]....
        /*032c*/ 	.word	0x000037f0


	//----- nvinfo : EIATTR_EXIT_INSTR_OFFSETS
	.align		4
.L_66:
        /*0330*/ 	.byte	0x04, 0x1c
        /*0332*/ 	.short	(.L_68 - .L_67)


	//   ....[0]....
.L_67:
        /*0334*/ 	.word	0x00007110


	//   ....[1]....
        /*0338*/ 	.word	0x000071b0


	//----- nvinfo : EIATTR_REQNTID
	.align		4
.L_68:
        /*033c*/ 	.byte	0x04, 0x10
        /*033e*/ 	.short	(.L_70 - .L_69)
.L_69:
        /*0340*/ 	.word	0x00000100
        /*0344*/ 	.word	0x00000001
        /*0348*/ 	.word	0x00000001
.L_70:


//--------------------- .nv.callgraph             --------------------------
	.section	.nv.callgraph,"",@"SHT_CUDA_CALLGRAPH"
	.align	4
	.sectionentsize	8
	.align		4
        /*0000*/ 	.word	0x00000000
	.align		4
        /*0004*/ 	.word	0xffffffff
	.align		4
        /*0008*/ 	.word	0x00000000
	.align		4
        /*000c*/ 	.word	0xfffffffe
	.align		4
        /*0010*/ 	.word	0x00000000
	.align		4
        /*0014*/ 	.word	0xfffffffd
	.align		4
        /*0018*/ 	.word	0x00000000
	.align		4
        /*001c*/ 	.word	0xfffffffc


//--------------------- .nv.rel.action            --------------------------
	.section	.nv.rel.action,"",@"SHT_CUDA_RELOCINFO"
	.align	8
	.sectionentsize	8
        /*0000*/ 	.byte	0x73, 0x00, 0x00, 0x00, 0x00, 0x00, 0x00, 0x00, 0x00, 0x00, 0x00, 0x11, 0x25, 0x00, 0x05, 0x36


//--------------------- .nv.constant4             --------------------------
	.section	.nv.constant4,"a",@progbits
	.align	8
	.align		8
.nv.constant4:
        /*0000*/ 	.dword	_$_str


//--------------------- .nv.constant0.attn_fwd    --------------------------
	.section	.nv.constant0.attn_fwd,"a",@progbits
	.sectionflags	@""
	.align	4
.nv.constant0.attn_fwd:
	.zero		488


//--------------------- .text.attn_fwd            --------------------------
	.section	.text.attn_fwd,"ax",@progbits
	.sectioninfo	@"SHI_REGISTERS=255"
	.align	128
        .global         attn_fwd
        .type           attn_fwd,@function
        .size           attn_fwd,(.L_x_3 - attn_fwd)
        .other          attn_fwd,@"STO_CUDA_ENTRY STV_DEFAULT"
attn_fwd:
.text.attn_fwd:
[----:B------:R-:W-:Y:S02]  /*0000*/  IMAD.MOV.U32 R1, RZ, RZ, c[0x0][0x28] ;  /* 0x00000a00ff017624 */ /* 0x000fe400078e00ff */
[----:B------:R-:W0:Y:S01]  /*0010*/  S2R R75, SR_TID.X ;  /* 0x00000000004b7919 */ /* 0x000e220000002100 */
[----:B------:R-:W-:Y:S01]  /*0020*/  MOV R21, c[0x0][0x198] ;  /* 0x0000660000157a02 */ /* 0x000fe20000000f00 */
[----:B------:R-:W-:Y:S02]  /*0030*/  ULDC.64 UR4, c[0x0][0x118] ;  /* 0x0000460000047ab9 */ /* 0x000fe40000000a00 */
[----:B------:R-:W1:Y:S04]  /*0040*/  S2R R3, SR_CTAID.X ;  /* 0x0000000000037919 */ /* 0x000e680000002500 */
[----:B------:R-:W2:Y:S01]  /*0050*/  S2R R27, SR_CTAID.Y ;  /* 0x00000000001b7919 */ /* 0x000ea20000002600 */
[----:B0-----:R-:W-:Y:S02]  /*0060*/  LOP3.LUT R18, R75, 0x3f, RZ, 0xc0, !PT ;  /* 0x0000003f4b127812 */ /* 0x001fe400078ec0ff */
[----:B------:R-:W-:-:S03]  /*0070*/  SHF.R.U32.HI R20, RZ, 0x6, R75 ;  /* 0x00000006ff147819 */ /* 0x000fc6000001164b */
[----:B-1----:R-:W-:Y:S01]  /*0080*/  IMAD R2, R3, 0x40, R18 ;  /* 0x0000004003027824 */ /* 0x002fe200078e0212 */
[----:B------:R-:W-:Y:S01]  /*0090*/  SGXT.U32 R20, R20, 0x2 ;  /* 0x000000021414781a */ /* 0x000fe20000000000 */
[----:B--2---:R-:W-:Y:S02]  /*00a0*/  IMAD R0, R27, c[0x0][0x190], RZ ;  /* 0x000064001b007a24 */ /* 0x004fe400078e02ff */
[----:B------:R-:W-:Y:S02]  /*00b0*/  IMAD R3, R2, c[0x0][0x194], RZ ;  /* 0x0000650002037a24 */ /* 0x000fe400078e02ff */
[----:B------:R-:W-:Y:S02]  /*00c0*/  IMAD R4, R20, c[0x0][0x198], RZ ;  /* 0x0000660014047a24 */ /* 0x000fe400078e02ff */
[C---:B------:R-:W-:Y:S02]  /*00d0*/  IMAD.SHL.U32 R2, R0.reuse, 0x2, RZ ;  /* 0x0000000200027824 */ /* 0x040fe400078e00ff */
[----:B------:R-:W-:Y:S01]  /*00e0*/  IMAD.SHL.U32 R5, R3, 0x2, RZ ;  /* 0x0000000203057824 */ /* 0x000fe200078e00ff */
[----:B------:R-:W-:Y:S01]  /*00f0*/  LEA R8, R21, R4, 0x2 ;  /* 0x0000000415087211 */ /* 0x000fe200078e10ff */
[----:B------:R-:W-:-:S03]  /*0100*/  IMAD.HI R0, R0, 0x2, RZ ;  /* 0x0000000200007827 */ /* 0x000fc600078e02ff */
[----:B------:R-:W-:Y:S01]  /*0110*/  IADD3 R23, P0, P1, R5, c[0x0][0x160], R2 ;  /* 0x0000580005177a10 */ /* 0x000fe2000791e002 */
[----:B------:R-:W-:-:S04]  /*0120*/  IMAD.HI R3, R3, 0x2, RZ ;  /* 0x0000000203037827 */ /* 0x000fc800078e02ff */
[----:B------:R-:W-:Y:S01]  /*0130*/  IMAD R5, R21, 0x4, R8 ;  /* 0x0000000415057824 */ /* 0x000fe200078e0208 */
[----:B------:R-:W-:Y:S02]  /*0140*/  IADD3.X R25, R3, c[0x0][0x164], R0, P0, P1 ;  /* 0x0000590003197a10 */ /* 0x000fe400007e2400 */
[CC--:B------:R-:W-:Y:S01]  /*0150*/  LEA R2, P0, R4.reuse, R23.reuse, 0x1 ;  /* 0x0000001704027211 */ /* 0x0c0fe200078008ff */
[----:B------:R-:W-:Y:S01]  /*0160*/  IMAD R0, R21, 0x4, R5 ;  /* 0x0000000415007824 */ /* 0x000fe200078e0205 */
[C---:B------:R-:W-:Y:S02]  /*0170*/  LEA R6, P1, R5.reuse, R23, 0x1 ;  /* 0x0000001705067211 */ /* 0x040fe400078208ff */
[----:B------:R-:W-:Y:S02]  /*0180*/  LEA.HI.X.SX32 R3, R4, R25, 0x1, P0 ;  /* 0x0000001904037211 */ /* 0x000fe400000f0eff */
[C---:B------:R-:W-:Y:S02]  /*0190*/  LEA R4, P0, R8.reuse, R23, 0x1 ;  /* 0x0000001708047211 */ /* 0x040fe400078008ff */
[-C--:B------:R-:W-:Y:S01]  /*01a0*/  LEA.HI.X.SX32 R7, R5, R25.reuse, 0x1, P1 ;  /* 0x0000001905077211 */ /* 0x080fe200008f0eff */
[----:B------:R0:W2:Y:S01]  /*01b0*/  LDG.E.U16 R22, [R2.64] ;  /* 0x0000000402167981 */ /* 0x0000a2000c1e1500 */
[----:B------:R-:W-:-:S02]  /*01c0*/  LEA.HI.X.SX32 R5, R8, R25, 0x1, P0 ;  /* 0x0000001908057211 */ /* 0x000fc400000f0eff */
[C---:B------:R-:W-:Y:S01]  /*01d0*/  LEA R8, P0, R0.reuse, R23, 0x1 ;  /* 0x0000001700087211 */ /* 0x040fe200078008ff */
[----:B------:R1:W3:Y:S01]  /*01e0*/  LDG.E.U16 R26, [R6.64] ;  /* 0x00000004061a7981 */ /* 0x0002e2000c1e1500 */
[C---:B------:R-:W-:Y:S02]  /*01f0*/  LEA R11, R21.reuse, R0, 0x2 ;  /* 0x00000000150b7211 */ /* 0x040fe400078e10ff */
[----:B------:R-:W-:Y:S01]  /*0200*/  LEA.HI.X.SX32 R9, R0, R25, 0x1, P0 ;  /* 0x0000001900097211 */ /* 0x000fe200000f0eff */
[----:B------:R4:W5:Y:S02]  /*0210*/  LDG.E.U16 R24, [R4.64] ;  /* 0x0000000404187981 */ /* 0x000964000c1e1500 */
[----:B------:R-:W-:Y:S01]  /*0220*/  IMAD R0, R21, 0x4, R11 ;  /* 0x0000000415007824 */ /* 0x000fe200078e020b */
[----:B------:R-:W-:Y:S01]  /*0230*/  LEA R10, P0, R11, R23, 0x1 ;  /* 0x000000170b0a7211 */ /* 0x000fe200078008ff */
[----:B------:R1:W5:Y:S02]  /*0240*/  LDG.E.U16 R28, [R8.64] ;  /* 0x00000004081c7981 */ /* 0x000364000c1e1500 */
[----:B------:R-:W-:Y:S01]  /*0250*/  IMAD R13, R21, 0x4, R0 ;  /* 0x00000004150d7824 */ /* 0x000fe200078e0200 */
[----:B------:R-:W-:-:S02]  /*0260*/  LEA.HI.X.SX32 R11, R11, R25, 0x1, P0 ;  /* 0x000000190b0b7211 */ /* 0x000fc400000f0eff */
[C---:B0-----:R-:W-:Y:S02]  /*0270*/  LEA R2, P0, R0.reuse, R23, 0x1 ;  /* 0x0000001700027211 */ /* 0x041fe400078008ff */
[C---:B------:R-:W-:Y:S01]  /*0280*/  LEA R14, R21.reuse, R13, 0x2 ;  /* 0x0000000d150e7211 */ /* 0x040fe200078e10ff */
[----:B------:R0:W5:Y:S01]  /*0290*/  LDG.E.U16 R30, [R10.64] ;  /* 0x000000040a1e7981 */ /* 0x000162000c1e1500 */
[----:B------:R-:W-:Y:S02]  /*02a0*/  LEA.HI.X.SX32 R3, R0, R25, 0x1, P0 ;  /* 0x0000001900037211 */ /* 0x000fe400000f0eff */
[CC--:B-1----:R-:W-:Y:S01]  /*02b0*/  LEA R6, P0, R14.reuse, R23.reuse, 0x1 ;  /* 0x000000170e067211 */ /* 0x0c2fe200078008ff */
[----:B------:R-:W-:Y:S01]  /*02c0*/  IMAD R0, R21, 0x4, R14 ;  /* 0x0000000415007824 */ /* 0x000fe200078e020e */
[----:B------:R-:W-:Y:S01]  /*02d0*/  LEA R12, P1, R13, R23, 0x1 ;  /* 0x000000170d0c7211 */ /* 0x000fe200078208ff */
[----:B------:R1:W5:Y:S01]  /*02e0*/  LDG.E.U16 R32, [R2.64] ;  /* 0x0000000402207981 */ /* 0x000362000c1e1500 */
[----:B------:R-:W-:Y:S01]  /*02f0*/  LEA.HI.X.SX32 R7, R14, R25, 0x1, P0 ;  /* 0x000000190e077211 */ /* 0x000fe200000f0eff */
[----:B------:R-:W-:Y:S01]  /*0300*/  IMAD R9, R21, 0x4, R0 ;  /* 0x0000000415097824 */ /* 0x000fe200078e0200 */
[----:B----4-:R-:W-:-:S02]  /*0310*/  LEA R4, P0, R0, R23, 0x1 ;  /* 0x0000001700047211 */ /* 0x010fc400078008ff */
[-C--:B------:R-:W-:Y:S01]  /*0320*/  LEA.HI.X.SX32 R13, R13, R25.reuse, 0x1, P1 ;  /* 0x000000190d0d7211 */ /* 0x080fe200008f0eff */
[----:B------:R4:W5:Y:S01]  /*0330*/  LDG.E.U16 R36, [R6.64] ;  /* 0x0000000406247981 */ /* 0x000962000c1e1500 */
[----:B------:R-:W-:Y:S02]  /*0340*/  LEA.HI.X.SX32 R5, R0, R25, 0x1, P0 ;  /* 0x0000001900057211 */ /* 0x000fe400000f0eff */
[----:B------:R-:W-:Y:S01]  /*0350*/  LEA R0, R21, R9, 0x2 ;  /* 0x0000000915007211 */ /* 0x000fe200078e10ff */
[----:B------:R4:W5:Y:S01]  /*0360*/  LDG.E.U16 R34, [R12.64] ;  /* 0x000000040c227981 */ /* 0x000962000c1e1500 */
[-C--:B------:R-:W-:Y:S02]  /*0370*/  LEA R8, P0, R9, R23.reuse, 0x1 ;  /* 0x0000001709087211 */ /* 0x080fe400078008ff */
[C---:B0-----:R-:W-:Y:S01]  /*0380*/  LEA R10, P1, R0.reuse, R23, 0x1 ;  /* 0x00000017000a7211 */ /* 0x041fe200078208ff */
[----:B------:R-:W-:Y:S01]  /*0390*/  IMAD R14, R21, 0x4, R0 ;  /* 0x00000004150e7824 */ /* 0x000fe200078e0200 */
[-C--:B------:R-:W-:Y:S01]  /*03a0*/  LEA.HI.X.SX32 R9, R9, R25.reuse, 0x1, P0 ;  /* 0x0000001909097211 */ /* 0x080fe200000f0eff */
[----:B------:R0:W5:Y:S01]  /*03b0*/  LDG.E.U16 R38, [R4.64] ;  /* 0x0000000404267981 */ /* 0x000162000c1e1500 */
[----:B------:R-:W-:Y:S01]  /*03c0*/  LEA.HI.X.SX32 R11, R0, R25, 0x1, P1 ;  /* 0x00000019000b7211 */ /* 0x000fe200008f0eff */
[----:B------:R-:W-:Y:S01]  /*03d0*/  IMAD R0, R21, 0x4, R14 ;  /* 0x0000000415007824 */ /* 0x000fe200078e020e */
[C---:B-1----:R-:W-:Y:S01]  /*03e0*/  LEA R2, P0, R14.reuse, R23, 0x1 ;  /* 0x000000170e027211 */ /* 0x042fe200078008ff */
[----:B------:R1:W5:Y:S03]  /*03f0*/  LDG.E.U16 R40, [R8.64] ;  /* 0x0000000408287981 */ /* 0x000366000c1e1500 */
[----:B------:R-:W-:Y:S01]  /*0400*/  LEA.HI.X.SX32 R3, R14, R25, 0x1, P0 ;  /* 0x000000190e037211 */ /* 0x000fe200000f0eff */
[----:B------:R1:W5:Y:S01]  /*0410*/  LDG.E.U16 R42, [R10.64] ;  /* 0x000000040a2a7981 */ /* 0x000362000c1e1500 */
[----:B----4-:R-:W-:-:S02]  /*0420*/  LEA R6, P0, R0, R23, 0x1 ;  /* 0x0000001700067211 */ /* 0x010fc400078008ff */
[----:B------:R-:W-:Y:S01]  /*0430*/  LEA R13, R21, R0, 0x2 ;  /* 0x00000000150d7211 */ /* 0x000fe200078e10ff */
[----:B------:R4:W5:Y:S01]  /*0440*/  LDG.E.U16 R44, [R2.64] ;  /* 0x00000004022c7981 */ /* 0x000962000c1e1500 */
[----:B------:R-:W-:-:S03]  /*0450*/  LEA.HI.X.SX32 R7, R0, R25, 0x1, P0 ;  /* 0x0000001900077211 */ /* 0x000fc600000f0eff */
[----:B------:R-:W-:Y:S01]  /*0460*/  IMAD R0, R21, 0x4, R13 ;  /* 0x0000000415007824 */ /* 0x000fe200078e020d */
[-C--:B0-----:R-:W-:Y:S01]  /*0470*/  LEA R4, P0, R13, R23.reuse, 0x1 ;  /* 0x000000170d047211 */ /* 0x081fe200078008ff */
[----:B------:R0:W5:Y:S02]  /*0480*/  LDG.E.U16 R46, [R6.64] ;  /* 0x00000004062e7981 */ /* 0x000164000c1e1500 */
[----:B------:R-:W-:Y:S01]  /*0490*/  IMAD R14, R21, 0x4, R0 ;  /* 0x00000004150e7824 */ /* 0x000fe200078e0200 */
[C---:B------:R-:W-:Y:S02]  /*04a0*/  LEA R12, P1, R0.reuse, R23, 0x1 ;  /* 0x00000017000c7211 */ /* 0x040fe400078208ff */
[-C--:B------:R-:W-:Y:S02]  /*04b0*/  LEA.HI.X.SX32 R5, R13, R25.reuse, 0x1, P0 ;  /* 0x000000190d057211 */ /* 0x080fe400000f0eff */
[----:B------:R-:W-:Y:S02]  /*04c0*/  LEA.HI.X.SX32 R13, R0, R25, 0x1, P1 ;  /* 0x00000019000d7211 */ /* 0x000fe400008f0eff */
[----:B------:R-:W-:Y:S01]  /*04d0*/  LEA R0, R21, R14, 0x2 ;  /* 0x0000000e15007211 */ /* 0x000fe200078e10ff */
[----:B------:R0:W5:Y:S01]  /*04e0*/  LDG.E.U16 R48, [R4.64] ;  /* 0x0000000404307981 */ /* 0x000162000c1e1500 */
[----:B-1----:R-:W-:-:S03]  /*04f0*/  LEA R8, P0, R14, R23, 0x1 ;  /* 0x000000170e087211 */ /* 0x002fc600078008ff */
[C---:B------:R-:W-:Y:S01]  /*0500*/  IMAD R10, R21.reuse, 0x4, R0 ;  /* 0x00000004150a7824 */ /* 0x040fe200078e0200 */
[----:B------:R-:W-:Y:S01]  /*0510*/  LEA.HI.X.SX32 R9, R14, R25, 0x1, P0 ;  /* 0x000000190e097211 */ /* 0x000fe200000f0eff */
[----:B------:R1:W5:Y:S01]  /*0520*/  LDG.E.U16 R50, [R12.64] ;  /* 0x000000040c327981 */ /* 0x000362000c1e1500 */
[C---:B----4-:R-:W-:Y:S01]  /*0530*/  LEA R2, P0, R0.reuse, R23, 0x1 ;  /* 0x0000001700027211 */ /* 0x050fe200078008ff */
[C---:B------:R-:W-:Y:S02]  /*0540*/  IMAD R11, R21.reuse, 0x4, R10 ;  /* 0x00000004150b7824 */ /* 0x040fe400078e020a */
[----:B------:R4:W5:Y:S01]  /*0550*/  LDG.E.U16 R52, [R8.64] ;  /* 0x0000000408347981 */ /* 0x000962000c1e1500 */
[----:B------:R-:W-:Y:S02]  /*0560*/  LEA.HI.X.SX32 R3, R0, R25, 0x1, P0 ;  /* 0x0000001900037211 */ /* 0x000fe400000f0eff */
[C---:B------:R-:W-:Y:S02]  /*0570*/  LEA R0, R21.reuse, R11, 0x2 ;  /* 0x0000000b15007211 */ /* 0x040fe400078e10ff */
[-C--:B0-----:R-:W-:Y:S01]  /*0580*/  LEA R6, P0, R10, R23.reuse, 0x1 ;  /* 0x000000170a067211 */ /* 0x081fe200078008ff */
[----:B------:R0:W5:Y:S02]  /*0590*/  LDG.E.U16 R54, [R2.64] ;  /* 0x0000000402367981 */ /* 0x000164000c1e1500 */
[----:B------:R-:W-:Y:S01]  /*05a0*/  IMAD R14, R21, 0x4, R0 ;  /* 0x00000004150e7824 */ /* 0x000fe200078e0200 */
[----:B------:R-:W-:-:S03]  /*05b0*/  LEA R4, P1, R11, R23, 0x1 ;  /* 0x000000170b047211 */ /* 0x000fc600078208ff */
[C---:B------:R-:W-:Y:S01]  /*05c0*/  IMAD R15, R21.reuse, 0x4, R14 ;  /* 0x00000004150f7824 */ /* 0x040fe200078e020e */
[----:B------:R-:W-:Y:S02]  /*05d0*/  LEA.HI.X.SX32 R7, R10, R25, 0x1, P0 ;  /* 0x000000190a077211 */ /* 0x000fe400000f0eff */
[C---:B------:R-:W-:Y:S02]  /*05e0*/  LEA R10, P0, R0.reuse, R23, 0x1 ;  /* 0x00000017000a7211 */ /* 0x040fe400078008ff */
[----:B-1----:R-:W-:Y:S01]  /*05f0*/  LEA R13, R21, R15, 0x2 ;  /* 0x0000000f150d7211 */ /* 0x002fe200078e10ff */
[----:B------:R1:W5:Y:S01]  /*0600*/  LDG.E.U16 R56, [R6.64] ;  /* 0x0000000406387981 */ /* 0x000362000c1e1500 */
[-C--:B------:R-:W-:Y:S02]  /*0610*/  LEA.HI.X.SX32 R5, R11, R25.reuse, 0x1, P1 ;  /* 0x000000190b057211 */ /* 0x080fe400008f0eff */
[----:B------:R-:W-:Y:S01]  /*0620*/  LEA.HI.X.SX32 R11, R0, R25, 0x1, P0 ;  /* 0x00000019000b7211 */ /* 0x000fe200000f0eff */
[C---:B------:R-:W-:Y:S01]  /*0630*/  IMAD R0, R21.reuse, 0x4, R13 ;  /* 0x0000000415007824 */ /* 0x040fe200078e020d */
[C---:B----4-:R-:W-:Y:S01]  /*0640*/  LEA R8, P0, R14.reuse, R23, 0x1 ;  /* 0x000000170e087211 */ /* 0x050fe200078008ff */
[----:B------:R4:W5:Y:S03]  /*0650*/  LDG.E.U16 R58, [R4.64] ;  /* 0x00000004043a7981 */ /* 0x000966000c1e1500 */
[----:B------:R-:W-:Y:S01]  /*0660*/  LEA.HI.X.SX32 R9, R14, R25, 0x1, P0 ;  /* 0x000000190e097211 */ /* 0x000fe200000f0eff */
[----:B------:R-:W-:Y:S01]  /*0670*/  IMAD R14, R21, 0x4, R0 ;  /* 0x00000004150e7824 */ /* 0x000fe200078e0200 */
[----:B0-----:R-:W-:Y:S01]  /*0680*/  LEA R2, P0, R15, R23, 0x1 ;  /* 0x000000170f027211 */ /* 0x001fe200078008ff */
[----:B------:R0:W5:Y:S03]  /*0690*/  LDG.E.U16 R60, [R10.64] ;  /* 0x000000040a3c7981 */ /* 0x000166000c1e1500 */
[----:B------:R-:W-:Y:S01]  /*06a0*/  LEA R16, R21, R14, 0x2 ;  /* 0x0000000e15107211 */ /* 0x000fe200078e10ff */
[----:B------:R0:W5:Y:S01]  /*06b0*/  LDG.E.U16 R62, [R8.64] ;  /* 0x00000004083e7981 */ /* 0x000162000c1e1500 */
[----:B------:R-:W-:-:S03]  /*06c0*/  LEA.HI.X.SX32 R3, R15, R25, 0x1, P0 ;  /* 0x000000190f037211 */ /* 0x000fc600000f0eff */
[C---:B------:R-:W-:Y:S01]  /*06d0*/  IMAD R15, R21.reuse, 0x4, R16 ;  /* 0x00000004150f7824 */ /* 0x040fe200078e0210 */
[CC--:B-1----:R-:W-:Y:S01]  /*06e0*/  LEA R6, P0, R14.reuse, R23.reuse, 0x1 ;  /* 0x000000170e067211 */ /* 0x0c2fe200078008ff */
[----:B------:R1:W5:Y:S02]  /*06f0*/  LDG.E.U16 R64, [R2.64] ;  /* 0x0000000402407981 */ /* 0x000364000c1e1500 */
[----:B------:R-:W-:Y:S01]  /*0700*/  IMAD R17, R21, 0x4, R15 ;  /* 0x0000000415117824 */ /* 0x000fe200078e020f */
[----:B------:R-:W-:Y:S02]  /*0710*/  LEA R12, P1, R13, R23, 0x1 ;  /* 0x000000170d0c7211 */ /* 0x000fe400078208ff */
[----:B------:R-:W-:Y:S02]  /*0720*/  LEA.HI.X.SX32 R7, R14, R25, 0x1, P0 ;  /* 0x000000190e077211 */ /* 0x000fe400000f0eff */
[----:B----4-:R-:W-:Y:S02]  /*0730*/  LEA R5, R21, R17, 0x2 ;  /* 0x0000001115057211 */ /* 0x010fe400078e10ff */
[----:B0-----:R-:W-:Y:S01]  /*0740*/  LEA R10, P0, R15, R23, 0x1 ;  /* 0x000000170f0a7211 */ /* 0x001fe200078008ff */
[----:B------:R0:W4:Y:S01]  /*0750*/  LDG.E.U16 R68, [R6.64] ;  /* 0x0000000406447981 */ /* 0x000122000c1e1500 */
[-C--:B------:R-:W-:Y:S01]  /*0760*/  LEA.HI.X.SX32 R13, R13, R25.reuse, 0x1, P1 ;  /* 0x000000190d0d7211 */ /* 0x080fe200008f0eff */
[----:B------:R-:W-:Y:S01]  /*0770*/  IMAD R19, R21, 0x4, R5 ;  /* 0x0000000415137824 */ /* 0x000fe200078e0205 */
[----:B------:R-:W-:-:S02]  /*0780*/  LEA.HI.X.SX32 R11, R15, R25, 0x1, P0 ;  /* 0x000000190f0b7211 */ /* 0x000fc400000f0eff */
[-C--:B------:R-:W-:Y:S01]  /*0790*/  LEA R8, P1, R5, R23.reuse, 0x1 ;  /* 0x0000001705087211 */ /* 0x080fe200078208ff */
[----:B------:R-:W-:Y:S01]  /*07a0*/  IMAD R15, R21, 0x4, R19 ;  /* 0x00000004150f7824 */ /* 0x000fe200078e0213 */
[C---:B------:R-:W-:Y:S01]  /*07b0*/  LEA R4, P0, R0.reuse, R23, 0x1 ;  /* 0x0000001700047211 */ /* 0x040fe200078008ff */
[----:B------:R0:W4:Y:S01]  /*07c0*/  LDG.E.U16 R66, [R12.64] ;  /* 0x000000040c427981 */ /* 0x000122000c1e1500 */
[-C--:B------:R-:W-:Y:S02]  /*07d0*/  LEA.HI.X.SX32 R9, R5, R25.reuse, 0x1, P1 ;  /* 0x0000001905097211 */ /* 0x080fe400008f0eff */
[----:B------:R-:W-:Y:S01]  /*07e0*/  LEA.HI.X.SX32 R5, R0, R25, 0x1, P0 ;  /* 0x0000001900057211 */ /* 0x000fe200000f0eff */
[----:B------:R0:W4:Y:S01]  /*07f0*/  LDG.E.U16 R70, [R10.64] ;  /* 0x000000040a467981 */ /* 0x000122000c1e1500 */
[-C--:B-1----:R-:W-:Y:S02]  /*0800*/  LEA R2, P0, R16, R23.reuse, 0x1 ;  /* 0x0000001710027211 */ /* 0x082fe400078008ff */
[----:B0-----:R-:W-:Y:S01]  /*0810*/  LEA R6, P1, R17, R23, 0x1 ;  /* 0x0000001711067211 */ /* 0x001fe200078208ff */
[----:B------:R0:W4:Y:S01]  /*0820*/  LDG.E.U16 R8, [R8.64] ;  /* 0x0000000408087981 */ /* 0x000122000c1e1500 */
[----:B------:R-:W-:-:S02]  /*0830*/  LEA R21, R21, R15, 0x2 ;  /* 0x0000000f15157211 */ /* 0x000fc400078e10ff */
[----:B------:R-:W-:Y:S01]  /*0840*/  LEA R14, P2, R15, R23, 0x1 ;  /* 0x000000170f0e7211 */ /* 0x000fe200078408ff */
[----:B------:R1:W4:Y:S01]  /*0850*/  LDG.E.U16 R4, [R4.64] ;  /* 0x0000000404047981 */ /* 0x000322000c1e1500 */
[-C--:B------:R-:W-:Y:S02]  /*0860*/  LEA.HI.X.SX32 R3, R16, R25.reuse, 0x1, P0 ;  /* 0x0000001910037211 */ /* 0x080fe400000f0eff */
[----:B------:R-:W-:Y:S02]  /*0870*/  LEA.HI.X.SX32 R7, R17, R25, 0x1, P1 ;  /* 0x0000001911077211 */ /* 0x000fe400008f0eff */
[-C--:B------:R-:W-:Y:S01]  /*0880*/  LEA R12, P0, R19, R23.reuse, 0x1 ;  /* 0x00000017130c7211 */ /* 0x080fe200078008ff */
[----:B------:R0:W4:Y:S01]  /*0890*/  LDG.E.U16 R2, [R2.64] ;  /* 0x0000000402027981 */ /* 0x000122000c1e1500 */
[----:B------:R-:W-:Y:S02]  /*08a0*/  LEA R10, P1, R21, R23, 0x1 ;  /* 0x00000017150a7211 */ /* 0x000fe400078208ff */
[-C--:B------:R-:W-:Y:S01]  /*08b0*/  LEA.HI.X.SX32 R15, R15, R25.reuse, 0x1, P2 ;  /* 0x000000190f0f7211 */ /* 0x080fe200010f0eff */
[----:B------:R0:W4:Y:S01]  /*08c0*/  LDG.E.U16 R6, [R6.64] ;  /* 0x0000000406067981 */ /* 0x000122000c1e1500 */
[----:B------:R-:W-:-:S02]  /*08d0*/  LEA.HI.X.SX32 R13, R19, R25, 0x1, P0 ;  /* 0x00000019130d7211 */ /* 0x000fc400000f0eff */
[----:B------:R-:W-:Y:S01]  /*08e0*/  LEA.HI.X.SX32 R11, R21, R25, 0x1, P1 ;  /* 0x00000019150b7211 */ /* 0x000fe200008f0eff */
[----:B------:R0:W4:Y:S04]  /*08f0*/  LDG.E.U16 R14, [R14.64] ;  /* 0x000000040e0e7981 */ /* 0x000128000c1e1500 */
[----:B------:R0:W4:Y:S04]  /*0900*/  LDG.E.U16 R72, [R12.64] ;  /* 0x000000040c487981 */ /* 0x000128000c1e1500 */
[----:B------:R0:W4:Y:S01]  /*0910*/  LDG.E.U16 R74, [R10.64] ;  /* 0x000000040a4a7981 */ /* 0x000122000c1e1500 */
[C---:B------:R-:W-:Y:S01]  /*0920*/  LOP3.LUT R0, R75.reuse, 0xc0, RZ, 0xc0, !PT ;  /* 0x000000c04b007812 */ /* 0x040fe200078ec0ff */
[----:B------:R-:W-:-:S03]  /*0930*/  IMAD.SHL.U32 R80, R75, 0x2, RZ ;  /* 0x000000024b507824 */ /* 0x000fc600078e00ff */
[----:B------:R-:W-:-:S04]  /*0940*/  SHF.R.U32.HI R0, RZ, 0x2, R0 ;  /* 0x00000002ff007819 */ /* 0x000fc80000011600 */
[----:B------:R-:W-:-:S04]  /*0950*/  LOP3.LUT R17, R0, 0x1fe, R80, 0x78, !PT ;  /* 0x000001fe00117812 */ /* 0x000fc800078e7850 */
[----:B------:R-:W-:Y:S01]  /*0960*/  LOP3.LUT R245, R17, 0x40, RZ, 0x3c, !PT ;  /* 0x0000004011f57812 */ /* 0x000fe200078e3cff */
[----:B-1----:R-:W-:-:S05]  /*0970*/  IMAD.MOV.U32 R5, RZ, RZ, c[0x0][0x1d0] ;  /* 0x00007400ff057624 */ /* 0x002fca00078e00ff */
[----:B------:R-:W-:Y:S01]  /*0980*/  ISETP.GE.AND P0, PT, R5, 0x1, PT ;  /* 0x000000010500780c */ /* 0x000fe20003f06270 */
[----:B0-----:R-:W-:Y:S01]  /*0990*/  IMAD.MOV.U32 R15, RZ, RZ, -0x800000 ;  /* 0xff800000ff0f7424 */ /* 0x001fe200078e00ff */
[----:B------:R-:W-:Y:S01]  /*09a0*/  MOV R16, 0x3f800000 ;  /* 0x3f80000000107802 */ /* 0x000fe20000000f00 */
[----:B------:R-:W-:Y:S01]  /*09b0*/  IMAD.MOV.U32 R12, RZ, RZ, -0x800000 ;  /* 0xff800000ff0c7424 */ /* 0x000fe200078e00ff */
[----:B------:R-:W-:Y:S01]  /*09c0*/  MOV R13, 0xff800000 ;  /* 0xff800000000d7802 */ /* 0x000fe20000000f00 */
[----:B------:R-:W-:Y:S01]  /*09d0*/  IMAD.MOV.U32 R11, RZ, RZ, -0x800000 ;  /* 0xff800000ff0b7424 */ /* 0x000fe200078e00ff */
[----:B------:R-:W-:Y:S01]  /*09e0*/  MOV R10, 0xff800000 ;  /* 0xff800000000a7802 */ /* 0x000fe20000000f00 */
[----:B------:R-:W-:Y:S01]  /*09f0*/  IMAD.MOV.U32 R9, RZ, RZ, -0x800000 ;  /* 0xff800000ff097424 */ /* 0x000fe200078e00ff */
[----:B------:R-:W-:Y:S01]  /*0a00*/  MOV R7, 0x3f800000 ;  /* 0x3f80000000077802 */ /* 0x000fe20000000f00 */
[----:B------:R-:W-:Y:S01]  /*0a10*/  IMAD.MOV.U32 R5, RZ, RZ, 0x3f800000 ;  /* 0x3f800000ff057424 */ /* 0x000fe200078e00ff */
[----:B------:R-:W-:Y:S01]  /*0a20*/  MOV R0, 0x3f800000 ;  /* 0x3f80000000007802 */ /* 0x000fe20000000f00 */
[----:B------:R-:W-:Y:S01]  /*0a30*/  IMAD.MOV.U32 R3, RZ, RZ, 0x3f800000 ;  /* 0x3f800000ff037424 */ /* 0x000fe200078e00ff */
[----:B------:R-:W-:Y:S01]  /*0a40*/  CS2R R84, SRZ ;  /* 0x0000000000547805 */ /* 0x000fe2000001ff00 */
        /* <DEDUP_REMOVED lines=11> */
[C---:B------:R-:W-:Y:S01]  /*0b00*/  LOP3.LUT R29, R75.reuse, 0xff, RZ, 0xc0, !PT ;  /* 0x000000ff4b1d7812 */ /* 0x040fe200078ec0ff */
[----:B------:R-:W-:Y:S01]  /*0b10*/  IMAD R19, R20, c[0x0][0x1c8], RZ ;  /* 0x0000720014137a24 */ /* 0x000fe200078e02ff */
[C---:B------:R-:W-:Y:S01]  /*0b20*/  LOP3.LUT R31, R75.reuse, 0x80, RZ, 0xc0, !PT ;  /* 0x000000804b1f7812 */ /* 0x040fe200078ec0ff */
[C---:B------:R-:W-:Y:S01]  /*0b30*/  IMAD.SHL.U32 R21, R75.reuse, 0x4, RZ ;  /* 0x000000044b157824 */ /* 0x040fe200078e00ff */
[----:B------:R-:W-:Y:S01]  /*0b40*/  LOP3.LUT R73, R75, 0x7, RZ, 0xc0, !PT ;  /* 0x000000074b497812 */ /* 0x000fe200078ec0ff */
[----:B--2---:R-:W-:Y:S04]  /*0b50*/  STS.U16 [R17], R22 ;  /* 0x0000001611007388 */ /* 0x004fe80000000400 */
[----:B---3--:R-:W-:Y:S04]  /*0b60*/  STS.U16 [R17+0x400], R26 ;  /* 0x0004001a11007388 */ /* 0x008fe80000000400 */
[----:B-----5:R-:W-:Y:S04]  /*0b70*/  STS.U16 [R17+0x800], R30 ;  /* 0x0008001e11007388 */ /* 0x020fe80000000400 */
[----:B------:R-:W-:Y:S04]  /*0b80*/  STS.U16 [R17+0xc00], R34 ;  /* 0x000c002211007388 */ /* 0x000fe80000000400 */
[----:B------:R-:W-:Y:S04]  /*0b90*/  STS.U16 [R17+0x1000], R38 ;  /* 0x0010002611007388 */ /* 0x000fe80000000400 */
[----:B------:R-:W-:Y:S04]  /*0ba0*/  STS.U16 [R17+0x1400], R42 ;  /* 0x0014002a11007388 */ /* 0x000fe80000000400 */
[----:B------:R-:W-:Y:S04]  /*0bb0*/  STS.U16 [R17+0x1800], R46 ;  /* 0x0018002e11007388 */ /* 0x000fe80000000400 */
[----:B------:R-:W-:Y:S04]  /*0bc0*/  STS.U16 [R17+0x1c00], R50 ;  /* 0x001c003211007388 */ /* 0x000fe80000000400 */
[----:B------:R-:W-:Y:S04]  /*0bd0*/  STS.U16 [R17+0x2000], R54 ;  /* 0x0020003611007388 */ /* 0x000fe80000000400 */
[----:B------:R-:W-:Y:S04]  /*0be0*/  STS.U16 [R17+0x2400], R58 ;  /* 0x0024003a11007388 */ /* 0x000fe80000000400 */
[----:B------:R-:W-:Y:S04]  /*0bf0*/  STS.U16 [R17+0x2800], R62 ;  /* 0x0028003e11007388 */ /* 0x000fe80000000400 */
[----:B----4-:R-:W-:Y:S04]  /*0c00*/  STS.U16 [R17+0x3000], R68 ;  /* 0x0030004411007388 */ /* 0x010fe80000000400 */
[----:B------:R-:W-:Y:S04]  /*0c10*/  STS.U16 [R17+0x2c00], R66 ;  /* 0x002c004211007388 */ /* 0x000fe80000000400 */
[----:B------:R-:W-:Y:S04]  /*0c20*/  STS.U16 [R17+0x3400], R70 ;  /* 0x0034004611007388 */ /* 0x000fe80000000400 */
[----:B------:R-:W-:Y:S04]  /*0c30*/  STS.U16 [R17+0x3800], R8 ;  /* 0x0038000811007388 */ /* 0x000fe80000000400 */
[----:B------:R0:W-:Y:S04]  /*0c40*/  STS.U16 [R17+0x3c00], R14 ;  /* 0x003c000e11007388 */ /* 0x0001e80000000400 */
        /* <DEDUP_REMOVED lines=10> */
[----:B------:R-:W-:Y:S01]  /*0cf0*/  STS.U16 [R245+0x3e00], R74 ;  /* 0x003e004af5007388 */ /* 0x000fe20000000400 */
[----:B0-----:R-:W-:Y:S01]  /*0d00*/  IMAD.MOV.U32 R14, RZ, RZ, -0x800000 ;  /* 0xff800000ff0e7424 */ /* 0x001fe200078e00ff */
[----:B------:R-:W-:Y:S01]  /*0d10*/  CS2R R66, SRZ ;  /* 0x0000000000427805 */ /* 0x000fe2000001ff00 */
[----:B------:R-:W-:Y:S01]  /*0d20*/  IMAD.MOV.U32 R8, RZ, RZ, -0x800000 ;  /* 0xff800000ff087424 */ /* 0x000fe200078e00ff */
[----:B------:R0:W-:Y:S01]  /*0d30*/  STS.U16 [R245+0x2600], R60 ;  /* 0x0026003cf5007388 */ /* 0x0001e20000000400 */
[----:B------:R-:W-:-:S03]  /*0d40*/  CS2R R62, SRZ ;  /* 0x00000000003e7805 */ /* 0x000fc6000001ff00 */
[----:B------:R1:W-:Y:S04]  /*0d50*/  STS.U16 [R245+0x2a00], R64 ;  /* 0x002a0040f5007388 */ /* 0x0003e80000000400 */
[----:B------:R2:W-:Y:S01]  /*0d60*/  STS.U16 [R245+0x2e00], R4 ;  /* 0x002e0004f5007388 */ /* 0x0005e20000000400 */
[----:B0-----:R-:W-:-:S03]  /*0d70*/  CS2R R60, SRZ ;  /* 0x00000000003c7805 */ /* 0x001fc6000001ff00 */
[----:B------:R0:W-:Y:S01]  /*0d80*/  STS.U16 [R245+0x3200], R2 ;  /* 0x00320002f5007388 */ /* 0x0001e20000000400 */
[----:B-1----:R-:W-:-:S03]  /*0d90*/  CS2R R64, SRZ ;  /* 0x0000000000407805 */ /* 0x002fc6000001ff00 */
[----:B------:R1:W-:Y:S01]  /*0da0*/  STS.U16 [R245+0x3600], R6 ;  /* 0x00360006f5007388 */ /* 0x0003e20000000400 */
[----:B--2---:R-:W-:Y:S01]  /*0db0*/  MOV R4, 0x3f800000 ;  /* 0x3f80000000047802 */ /* 0x004fe20000000f00 */
[----:B0-----:R-:W-:Y:S02]  /*0dc0*/  IMAD.MOV.U32 R2, RZ, RZ, 0x3f800000 ;  /* 0x3f800000ff027424 */ /* 0x001fe400078e00ff */
[----:B-1----:R-:W-:Y:S01]  /*0dd0*/  IMAD.MOV.U32 R6, RZ, RZ, 0x3f800000 ;  /* 0x3f800000ff067424 */ /* 0x002fe200078e00ff */
[----:B------:R-:W-:Y:S05]  /*0de0*/  @!P0 BRA `(.L_x_0) ;  /* 0x00003a7000008947 */ /* 0x000fea0003800000 */
[----:B------:R-:W-:Y:S01]  /*0df0*/  LOP3.LUT R252, R75, 0x1c, RZ, 0xc0, !PT ;  /* 0x0000001c4bfc7812 */ /* 0x000fe200078ec0ff */
[----:B------:R-:W-:Y:S01]  /*0e00*/  IMAD R4, R18, c[0x0][0x1b4], RZ ;  /* 0x00006d0012047a24 */ /* 0x000fe200078e02ff */
[----:B------:R-:W-:Y:S01]  /*0e10*/  SHF.R.U32.HI R0, RZ, 0x3, R29 ;  /* 0x00000003ff007819 */ /* 0x000fe2000001161d */
[----:B------:R-:W-:Y:S01]  /*0e20*/  IMAD R2, R27, c[0x0][0x1b0], RZ ;  /* 0x00006c001b027a24 */ /* 0x000fe200078e02ff */
[----:B------:R-:W-:Y:S01]  /*0e30*/  LOP3.LUT R3, R75, 0x7f, RZ, 0xc0, !PT ;  /* 0x0000007f4b037812 */ /* 0x000fe200078ec0ff */
[----:B------:R-:W-:Y:S01]  /*0e40*/  IMAD.SHL.U32 R19, R252, 0x8, RZ ;  /* 0x00000008fc137824 */ /* 0x000fe200078e00ff */
[----:B------:R-:W-:Y:S01]  /*0e50*/  ISETP.NE.U32.AND P0, PT, R31, RZ, PT ;  /* 0x000000ff1f00720c */ /* 0x000fe20003f05070 */
[----:B------:R-:W-:Y:S01]  /*0e60*/  IMAD.SHL.U32 R5, R4, 0x2, RZ ;  /* 0x0000000204057824 */ /* 0x000fe200078e00ff */
[----:B------:R-:W-:Y:S01]  /*0e70*/  LOP3.LUT R6, R0, 0x1c, RZ, 0xc0, !PT ;  /* 0x0000001c00067812 */ /* 0x000fe200078ec0ff */
[C---:B------:R-:W-:Y:S01]  /*0e80*/  IMAD.SHL.U32 R18, R3.reuse, 0x2, RZ ;  /* 0x0000000203127824 */ /* 0x040fe200078e00ff */
[----:B------:R-:W-:Y:S01]  /*0e90*/  SHF.L.U32 R0, R2, 0x1, RZ ;  /* 0x0000000102007819 */ /* 0x000fe200000006ff */
[----:B------:R-:W-:Y:S01]  /*0ea0*/  IMAD.MOV.U32 R55, RZ, RZ, c[0x0][0x1b8] ;  /* 0x00006e00ff377624 */ /* 0x000fe200078e00ff */
[----:B------:R-:W-:Y:S01]  /*0eb0*/  SEL R7, RZ, 0x110, !P0 ;  /* 0x00000110ff077807 */ /* 0x000fe20004000000 */
[----:B------:R-:W-:Y:S01]  /*0ec0*/  IMAD R3, R3, c[0x0][0x1a8], RZ ;  /* 0x00006a0003037a24 */ /* 0x000fe200078e02ff */
[----:B------:R-:W-:Y:S01]  /*0ed0*/  IADD3 R19, R19, R6, RZ ;  /* 0x0000000613137210 */ /* 0x000fe20007ffe0ff */
[----:B------:R-:W-:Y:S01]  /*0ee0*/  IMAD R6, R20, c[0x0][0x1b8], RZ ;  /* 0x00006e0014067a24 */ /* 0x000fe200078e02ff */
[----:B------:R-:W-:Y:S01]  /*0ef0*/  IADD3 R133, P0, P1, R5, c[0x0][0x170], R0 ;  /* 0x00005c0005857a10 */ /* 0x000fe2000791e000 */
[----:B------:R-:W-:Y:S01]  /*0f00*/  IMAD R0, R27, c[0x0][0x1a0], RZ ;  /* 0x000068001b007a24 */ /* 0x000fe200078e02ff */
[----:B------:R-:W-:Y:S01]  /*0f10*/  LOP3.LUT R18, R7, R18, RZ, 0x3c, !PT ;  /* 0x0000001207127212 */ /* 0x000fe200078e3cff */
[----:B------:R-:W-:Y:S01]  /*0f20*/  IMAD.HI R7, R4, 0x2, RZ ;  /* 0x0000000204077827 */ /* 0x000fe200078e02ff */
[----:B------:R-:W-:Y:S01]  /*0f30*/  LOP3.LUT R5, R21, 0x7c, RZ, 0xc0, !PT ;  /* 0x0000007c15057812 */ /* 0x000fe200078ec0ff */
[----:B------:R-:W-:Y:S01]  /*0f40*/  CS2R R84, SRZ ;  /* 0x0000000000547805 */ /* 0x000fe2000001ff00 */
[----:B------:R-:W-:Y:S01]  /*0f50*/  LOP3.LUT R8, R75, 0xe0, RZ, 0xc0, !PT ;  /* 0x000000e04b087812 */ /* 0x000fe200078ec0ff */
[----:B------:R-:W-:Y:S01]  /*0f60*/  IMAD.HI R4, R2, 0x2, RZ ;  /* 0x0000000202047827 */ /* 0x000fe200078e02ff */
[----:B------:R-:W-:Y:S01]  /*0f70*/  SHF.L.U32 R2, R0, 0x1, RZ ;  /* 0x0000000100027819 */ /* 0x000fe200000006ff */
[----:B------:R-:W-:Y:S01]  /*0f80*/  CS2R R86, SRZ ;  /* 0x0000000000567805 */ /* 0x000fe2000001ff00 */
[----:B------:R-:W-:Y:S01]  /*0f90*/  SHF.R.U32.HI R20, RZ, 0x1, R8 ;  /* 0x00000001ff147819 */ /* 0x000fe20000011608 */
[----:B------:R-:W-:Y:S01]  /*0fa0*/  IMAD R9, R55, 0x4, R6 ;  /* 0x0000000437097824 */ /* 0x000fe200078e0206 */
[----:B------:R-:W-:Y:S01]  /*0fb0*/  IADD3.X R61, R7, c[0x0][0x174], R4, P0, P1 ;  /* 0x00005d00073d7a10 */ /* 0x000fe200007e2404 */
[----:B------:R-:W-:Y:S01]  /*0fc0*/  IMAD R11, R252, 0x20, R5 ;  /* 0x00000020fc0b7824 */ /* 0x000fe200078e0205 */
[----:B------:R-:W-:Y:S01]  /*0fd0*/  SHF.L.U32 R12, R75, 0x7, RZ ;  /* 0x000000074b0c7819 */ /* 0x000fe200000006ff */
[----:B------:R-:W-:Y:S01]  /*0fe0*/  IMAD.SHL.U32 R5, R3, 0x2, RZ ;  /* 0x0000000203057824 */ /* 0x000fe200078e00ff */
[----:B------:R-:W-:Y:S01]  /*0ff0*/  LEA R4, R55, R9, 0x2 ;  /* 0x0000000937047211 */ /* 0x000fe200078e10ff */
[----:B------:R-:W-:Y:S01]  /*1000*/  IMAD.HI R0, R0, 0x2, RZ ;  /* 0x0000000200007827 */ /* 0x000fe200078e02ff */
[----:B------:R-:W-:Y:S01]  /*1010*/  LOP3.LUT R20, R11, R20, RZ, 0x3c, !PT ;  /* 0x000000140b147212 */ /* 0x000fe200078e3cff */
[----:B------:R-:W-:Y:S01]  /*1020*/  CS2R R66, SRZ ;  /* 0x0000000000427805 */ /* 0x000fe2000001ff00 */
[----:B------:R-:W-:Y:S01]  /*1030*/  IADD3 R177, P0, P1, R5, c[0x0][0x168], R2 ;  /* 0x00005a0005b17a10 */ /* 0x000fe2000791e002 */
[----:B------:R-:W-:Y:S01]  /*1040*/  IMAD R5, R55, 0x4, R4 ;  /* 0x0000000437057824 */ /* 0x000fe200078e0204 */
[----:B------:R-:W-:Y:S01]  /*1050*/  LOP3.LUT R21, R75, 0x10, RZ, 0xc0, !PT ;  /* 0x000000104b157812 */ /* 0x000fe200078ec0ff */
[----:B------:R-:W-:Y:S01]  /*1060*/  IMAD.SHL.U32 R11, R73, 0x10, RZ ;  /* 0x00000010490b7824 */ /* 0x000fe200078e00ff */
[----:B------:R-:W-:Y:S01]  /*1070*/  LEA R170, P2, R4, R133, 0x1 ;  /* 0x0000008504aa7211 */ /* 0x000fe200078408ff */
[----:B------:R-:W-:Y:S01]  /*1080*/  IMAD R7, R55, 0x4, R5 ;  /* 0x0000000437077824 */ /* 0x000fe200078e0205 */
[----:B------:R-:W-:Y:S01]  /*1090*/  SHF.R.U32.HI R2, RZ, 0x7, R75 ;  /* 0x00000007ff027819 */ /* 0x000fe2000001164b */
[----:B------:R-:W-:Y:S01]  /*10a0*/  IMAD.HI R3, R3, 0x2, RZ ;  /* 0x0000000203037827 */ /* 0x000fe200078e02ff */
[C---:B------:R-:W-:Y:S01]  /*10b0*/  LOP3.LUT R27, R11.reuse, 0x30, R80, 0x78, !PT ;  /* 0x000000300b1b7812 */ /* 0x040fe200078e7850 */
[----:B------:R-:W-:Y:S01]  /*10c0*/  CS2R R96, SRZ ;  /* 0x0000000000607805 */ /* 0x000fe2000001ff00 */
[----:B------:R-:W-:Y:S01]  /*10d0*/  LOP3.LUT R25, R11, 0x780, R12, 0xf8, !PT ;  /* 0x000007800b197812 */ /* 0x000fe200078ef80c */
[----:B------:R-:W-:Y:S01]  /*10e0*/  IMAD R10, R55, 0x4, R7 ;  /* 0x00000004370a7824 */ /* 0x000fe200078e0207 */
[----:B------:R-:W-:Y:S01]  /*10f0*/  IADD3.X R63, R3, c[0x0][0x16c], R0, P0, P1 ;  /* 0x00005b00033f7a10 */ /* 0x000fe200007e2400 */
[C---:B------:R-:W-:Y:S01]  /*1100*/  IMAD R27, R8.reuse, 0x20, R27 ;  /* 0x00000020081b7824 */ /* 0x040fe200078e021b */
[----:B------:R-:W-:Y:S01]  /*1110*/  LEA R8, R8, R11, 0x6 ;  /* 0x0000000b08087211 */ /* 0x000fe200078e30ff */
[----:B------:R-:W-:Y:S01]  /*1120*/  IMAD R12, R73, 0x80, R11 ;  /* 0x00000080490c7824 */ /* 0x000fe200078e020b */
[----:B------:R-:W-:Y:S01]  /*1130*/  LEA R11, R55, R10, 0x2 ;  /* 0x0000000a370b7211 */ /* 0x000fe200078e10ff */
[----:B------:R-:W-:Y:S01]  /*1140*/  IMAD R27, R73, 0x80, R27 ;  /* 0x00000080491b7824 */ /* 0x000fe200078e021b */
[----:B------:R-:W-:Y:S01]  /*1150*/  LEA R172, P1, R9, R133, 0x1 ;  /* 0x0000008509ac7211 */ /* 0x000fe200078208ff */
[----:B------:R-:W-:Y:S01]  /*1160*/  IMAD.MOV.U32 R72, RZ, RZ, -0x800000 ;  /* 0xff800000ff487424 */ /* 0x000fe200078e00ff */
[----:B------:R-:W-:Y:S01]  /*1170*/  LOP3.LUT R14, R12, 0x10, R80, 0x78, !PT ;  /* 0x000000100c0e7812 */ /* 0x000fe200078e7850 */
[----:B------:R-:W-:Y:S01]  /*1180*/  IMAD R12, R55, 0x4, R11 ;  /* 0x00000004370c7824 */ /* 0x000fe200078e020b */
[----:B------:R-:W-:Y:S01]  /*1190*/  LEA.HI.X.SX32 R171, R4, R61, 0x1, P2 ;  /* 0x0000003d04ab7211 */ /* 0x000fe200010f0eff */
[----:B------:R-:W-:Y:S01]  /*11a0*/  IMAD.MOV.U32 R69, RZ, RZ, -0x800000 ;  /* 0xff800000ff457424 */ /* 0x000fe200078e00ff */
[----:B------:R-:W-:Y:S01]  /*11b0*/  LEA R166, P2, R7, R133, 0x1 ;  /* 0x0000008507a67211 */ /* 0x000fe200078408ff */
[----:B------:R-:W-:Y:S01]  /*11c0*/  IMAD R21, R21, 0x40, R14 ;  /* 0x0000004015157824 */ /* 0x000fe200078e020e */
[----:B------:R-:W-:Y:S01]  /*11d0*/  LEA R13, R55, R12, 0x2 ;  /* 0x0000000c370d7211 */ /* 0x000fe200078e10ff */
[----:B------:R-:W-:Y:S01]  /*11e0*/  IMAD.MOV.U32 R88, RZ, RZ, -0x800000 ;  /* 0xff800000ff587424 */ /* 0x000fe200078e00ff */
[----:B------:R-:W-:Y:S01]  /*11f0*/  LEA.HI.X.SX32 R173, R9, R61, 0x1, P1 ;  /* 0x0000003d09ad7211 */ /* 0x000fe200008f0eff */
[----:B------:R-:W-:Y:S01]  /*1200*/  CS2R R98, SRZ ;  /* 0x0000000000627805 */ /* 0x000fe2000001ff00 */
[----:B------:R-:W-:Y:S01]  /*1210*/  LEA R14, R55, R13, 0x2 ;  /* 0x0000000d370e7211 */ /* 0x000fe200078e10ff */
[----:B------:R-:W-:Y:S01]  /*1220*/  CS2R R128, SRZ ;  /* 0x0000000000807805 */ /* 0x000fe2000001ff00 */
[----:B------:R-:W-:Y:S01]  /*1230*/  LEA R168, P1, R5, R133, 0x1 ;  /* 0x0000008505a87211 */ /* 0x000fe200078208ff */
[----:B------:R-:W-:Y:S01]  /*1240*/  CS2R R130, SRZ ;  /* 0x0000000000827805 */ /* 0x000fe2000001ff00 */
[----:B------:R-:W-:Y:S01]  /*1250*/  LEA.HI.X.SX32 R167, R7, R61, 0x1, P2 ;  /* 0x0000003d07a77211 */ /* 0x000fe200010f0eff */
[----:B------:R-:W-:Y:S01]  /*1260*/  IMAD R15, R55, 0x4, R14 ;  /* 0x00000004370f7824 */ /* 0x000fe200078e020e */
[----:B------:R-:W-:Y:S01]  /*1270*/  LEA R162, P2, R11, R133, 0x1 ;  /* 0x000000850ba27211 */ /* 0x000fe200078408ff */
[----:B------:R-:W-:Y:S01]  /*1280*/  CS2R R116, SRZ ;  /* 0x0000000000747805 */ /* 0x000fe2000001ff00 */
[----:B------:R-:W-:Y:S01]  /*1290*/  LEA.HI.X.SX32 R169, R5, R61, 0x1, P1 ;  /* 0x0000003d05a97211 */ /* 0x000fe200008f0eff */
[----:B------:R-:W-:Y:S01]  /*12a0*/  IMAD R16, R55, 0x4, R15 ;  /* 0x0000000437107824 */ /* 0x000fe200078e020f */
[C---:B------:R-:W-:Y:S01]  /*12b0*/  LEA R164, P1, R10.reuse, R133, 0x1 ;  /* 0x000000850aa47211 */ /* 0x040fe200078208ff */
        /* <DEDUP_REMOVED lines=17> */
[-C--:B------:R-:W-:Y:S01]  /*13d0*/  LEA.HI.X.SX32 R155, R15, R61.reuse, 0x1, P2 ;  /* 0x0000003d0f9b7211 */ /* 0x080fe200010f0eff */
[----:B------:R-:W-:Y:S01]  /*13e0*/  IMAD R28, R55, 0x4, R26 ;  /* 0x00000004371c7824 */ /* 0x000fe200078e021a */
[----:B------:R-:W-:-:S02]  /*13f0*/  LEA.HI.X.SX32 R157, R14, R61, 0x1, P1 ;  /* 0x0000003d0e9d7211 */ /* 0x000fc400008f0eff */
[-C--:B------:R-:W-:Y:S01]  /*1400*/  LEA R152, P1, R16, R133.reuse, 0x1 ;  /* 0x0000008510987211 */ /* 0x080fe200078208ff */
[C---:B------:R-:W-:Y:S01]  /*1410*/  IMAD R29, R55.reuse, 0x4, R28 ;  /* 0x00000004371d7824 */ /* 0x040fe200078e021c */
[----:B------:R-:W-:Y:S02]  /*1420*/  LEA R150, P2, R22, R133, 0x1 ;  /* 0x0000008516967211 */ /* 0x000fe400078408ff */
[-C--:B------:R-:W-:Y:S01]  /*1430*/  LEA.HI.X.SX32 R153, R16, R61.reuse, 0x1, P1 ;  /* 0x0000003d10997211 */ /* 0x080fe200008f0eff */
[C---:B------:R-:W-:Y:S01]  /*1440*/  IMAD R35, R55.reuse, 0x4, R29 ;  /* 0x0000000437237824 */ /* 0x040fe200078e021d */
[----:B------:R-:W-:Y:S02]  /*1450*/  SGXT.U32 R2, R2, 0x1 ;  /* 0x000000010202781a */ /* 0x000fe40000000000 */
[----:B------:R-:W-:Y:S01]  /*1460*/  LEA.HI.X.SX32 R151, R22, R61, 0x1, P2 ;  /* 0x0000003d16977211 */ /* 0x000fe200010f0eff */
[----:B------:R-:W-:Y:S01]  /*1470*/  IMAD R15, R55, 0x4, R35 ;  /* 0x00000004370f7824 */ /* 0x000fe200078e0223 */
[----:B------:R-:W-:Y:S01]  /*1480*/  LEA R148, P1, R23, R133, 0x1 ;  /* 0x0000008517947211 */ /* 0x000fe200078208ff */
[----:B------:R-:W-:Y:S01]  /*1490*/  IMAD R2, R2, c[0x0][0x1a4], RZ ;  /* 0x0000690002027a24 */ /* 0x000fe200078e02ff */
[----:B------:R-:W-:Y:S01]  /*14a0*/  MOV R65, c[0x0][0x1a4] ;  /* 0x0000690000417a02 */ /* 0x000fe20000000f00 */
[----:B------:R-:W-:Y:S01]  /*14b0*/  IMAD R39, R55, 0x4, R15 ;  /* 0x0000000437277824 */ /* 0x000fe200078e020f */
[----:B------:R-:W-:-:S02]  /*14c0*/  LEA.HI.X.SX32 R149, R23, R61, 0x1, P1 ;  /* 0x0000003d17957211 */ /* 0x000fc400008f0eff */
[-C--:B------:R-:W-:Y:S01]  /*14d0*/  LEA R146, P2, R24, R133.reuse, 0x1 ;  /* 0x0000008518927211 */ /* 0x080fe200078408ff */
[----:B------:R-:W-:Y:S01]  /*14e0*/  IMAD R16, R55, 0x4, R39 ;  /* 0x0000000437107824 */ /* 0x000fe200078e0227 */
[----:B------:R-:W-:Y:S01]  /*14f0*/  LEA R144, P3, R26, R133, 0x1 ;  /* 0x000000851a907211 */ /* 0x000fe200078608ff */
[----:B------:R-:W-:Y:S01]  /*1500*/  IMAD R0, R65, 0x2, R2 ;  /* 0x0000000241007824 */ /* 0x000fe200078e0202 */
[-C--:B------:R-:W-:Y:S02]  /*1510*/  LEA.HI.X.SX32 R147, R24, R61.reuse, 0x1, P2 ;  /* 0x0000003d18937211 */ /* 0x080fe400010f0eff */
[----:B------:R-:W-:Y:S02]  /*1520*/  LEA R22, R55, R16, 0x2 ;  /* 0x0000001037167211 */ /* 0x000fe400078e10ff */
[----:B------:R-:W-:Y:S02]  /*1530*/  LEA R3, R65, R0, 0x1 ;  /* 0x0000000041037211 */ /* 0x000fe400078e08ff */
[----:B------:R-:W-:Y:S01]  /*1540*/  LEA.HI.X.SX32 R145, R26, R61, 0x1, P3 ;  /* 0x0000003d1a917211 */ /* 0x000fe200018f0eff */
[----:B------:R-:W-:Y:S01]  /*1550*/  IMAD R23, R55, 0x4, R22 ;  /* 0x0000000437177824 */ /* 0x000fe200078e0216 */
[----:B------:R-:W-:-:S02]  /*1560*/  LEA R4, R65, R3, 0x1 ;  /* 0x0000000341047211 */ /* 0x000fc400078e08ff */
[----:B------:R-:W-:Y:S02]  /*1570*/  LEA R30, P1, R28, R133, 0x1 ;  /* 0x000000851c1e7211 */ /* 0x000fe400078208ff */
[----:B------:R-:W-:Y:S02]  /*1580*/  LEA R24, R55, R23, 0x2 ;  /* 0x0000001737187211 */ /* 0x000fe400078e10ff */
[----:B------:R-:W-:Y:S02]  /*1590*/  LEA R174, P0, R6, R133, 0x1 ;  /* 0x0000008506ae7211 */ /* 0x000fe400078008ff */
[----:B------:R-:W-:Y:S01]  /*15a0*/  LEA R5, R65, R4, 0x1 ;  /* 0x0000000441057211 */ /* 0x000fe200078e08ff */
[----:B------:R-:W-:Y:S01]  /*15b0*/  IMAD R26, R55, 0x4, R24 ;  /* 0x00000004371a7824 */ /* 0x000fe200078e0218 */
[----:B------:R-:W-:Y:S02]  /*15c0*/  LEA.HI.X.SX32 R31, R28, R61, 0x1, P1 ;  /* 0x0000003d1c1f7211 */ /* 0x000fe400008f0eff */
[----:B------:R-:W-:-:S02]  /*15d0*/  LEA R34, P3, R35, R133, 0x1 ;  /* 0x0000008523227211 */ /* 0x000fc400078608ff */
[----:B------:R-:W-:Y:S02]  /*15e0*/  LEA R36, P1, R15, R133, 0x1 ;  /* 0x000000850f247211 */ /* 0x000fe400078208ff */
[----:B------:R-:W-:Y:S02]  /*15f0*/  LEA R28, R55, R26, 0x2 ;  /* 0x0000001a371c7211 */ /* 0x000fe400078e10ff */
[----:B------:R-:W-:Y:S02]  /*1600*/  LEA.HI.X.SX32 R175, R6, R61, 0x1, P0 ;  /* 0x0000003d06af7211 */ /* 0x000fe400000f0eff */
[----:B------:R-:W-:Y:S02]  /*1610*/  LEA R6, R65, R5, 0x1 ;  /* 0x0000000541067211 */ /* 0x000fe400078e08ff */
[-C--:B------:R-:W-:Y:S02]  /*1620*/  LEA.HI.X.SX32 R35, R35, R61.reuse, 0x1, P3 ;  /* 0x0000003d23237211 */ /* 0x080fe400018f0eff */
[----:B------:R-:W-:Y:S01]  /*1630*/  LEA.HI.X.SX32 R37, R15, R61, 0x1, P1 ;  /* 0x0000003d0f257211 */ /* 0x000fe200008f0eff */
[----:B------:R-:W-:Y:S01]  /*1640*/  IMAD R15, R55, 0x4, R28 ;  /* 0x00000004370f7824 */ /* 0x000fe200078e021c */
[----:B------:R-:W-:-:S02]  /*1650*/  LEA R32, P2, R29, R133, 0x1 ;  /* 0x000000851d207211 */ /* 0x000fc400078408ff */
[C---:B------:R-:W-:Y:S02]  /*1660*/  LEA R40, P3, R16.reuse, R133, 0x1 ;  /* 0x0000008510287211 */ /* 0x040fe400078608ff */
[----:B------:R-:W-:Y:S02]  /*1670*/  LEA R7, R65, R6, 0x1 ;  /* 0x0000000641077211 */ /* 0x000fe400078e08ff */
[-C--:B------:R-:W-:Y:S02]  /*1680*/  LEA.HI.X.SX32 R33, R29, R61.reuse, 0x1, P2 ;  /* 0x0000003d1d217211 */ /* 0x080fe400010f0eff */
[----:B------:R-:W-:Y:S02]  /*1690*/  LEA.HI.X.SX32 R41, R16, R61, 0x1, P3 ;  /* 0x0000003d10297211 */ /* 0x000fe400018f0eff */
[-C--:B------:R-:W-:Y:S02]  /*16a0*/  LEA R38, P2, R39, R133.reuse, 0x1 ;  /* 0x0000008527267211 */ /* 0x080fe400078408ff */
[----:B------:R-:W-:-:S02]  /*16b0*/  LEA R42, P1, R22, R133, 0x1 ;  /* 0x00000085162a7211 */ /* 0x000fc400078208ff */
[----:B------:R-:W-:Y:S02]  /*16c0*/  LEA R16, R55, R15, 0x2 ;  /* 0x0000000f37107211 */ /* 0x000fe400078e10ff */
[----:B------:R-:W-:Y:S02]  /*16d0*/  LEA R9, R65, R7, 0x1 ;  /* 0x0000000741097211 */ /* 0x000fe400078e08ff */
[-C--:B------:R-:W-:Y:S02]  /*16e0*/  LEA.HI.X.SX32 R39, R39, R61.reuse, 0x1, P2 ;  /* 0x0000003d27277211 */ /* 0x080fe400010f0eff */
[----:B------:R-:W-:Y:S01]  /*16f0*/  LEA.HI.X.SX32 R43, R22, R61, 0x1, P1 ;  /* 0x0000003d162b7211 */ /* 0x000fe200008f0eff */
[----:B------:R-:W-:Y:S01]  /*1700*/  IMAD R22, R55, 0x4, R16 ;  /* 0x0000000437167824 */ /* 0x000fe200078e0210 */
[----:B------:R-:W-:Y:S02]  /*1710*/  LEA R10, R65, R9, 0x1 ;  /* 0x00000009410a7211 */ /* 0x000fe400078e08ff */
[----:B------:R-:W-:-:S02]  /*1720*/  LEA R44, P2, R23, R133, 0x1 ;  /* 0x00000085172c7211 */ /* 0x000fc400078408ff */
[C---:B------:R-:W-:Y:S02]  /*1730*/  LEA R46, P3, R24.reuse, R133, 0x1 ;  /* 0x00000085182e7211 */ /* 0x040fe400078608ff */
[----:B------:R-:W-:Y:S02]  /*1740*/  LEA R11, R65, R10, 0x1 ;  /* 0x0000000a410b7211 */ /* 0x000fe400078e08ff */
[-C--:B------:R-:W-:Y:S02]  /*1750*/  LEA.HI.X.SX32 R45, R23, R61.reuse, 0x1, P2 ;  /* 0x0000003d172d7211 */ /* 0x080fe400010f0eff */
[----:B------:R-:W-:Y:S02]  /*1760*/  LEA.HI.X.SX32 R47, R24, R61, 0x1, P3 ;  /* 0x0000003d182f7211 */ /* 0x000fe400018f0eff */
[----:B------:R-:W-:Y:S02]  /*1770*/  LEA R52, P3, R15, R133, 0x1 ;  /* 0x000000850f347211 */ /* 0x000fe400078608ff */
[----:B------:R-:W-:-:S02]  /*1780*/  LEA R23, R55, R22, 0x2 ;  /* 0x0000001637177211 */ /* 0x000fc400078e10ff */
[----:B------:R-:W-:Y:S02]  /*1790*/  LEA R12, R65, R11, 0x1 ;  /* 0x0000000b410c7211 */ /* 0x000fe400078e08ff */
[----:B------:R-:W-:Y:S01]  /*17a0*/  LEA.HI.X.SX32 R53, R15, R61, 0x1, P3 ;  /* 0x0000003d0f357211 */ /* 0x000fe200018f0eff */
[----:B------:R-:W-:Y:S01]  /*17b0*/  IMAD R15, R55, 0x4, R23 ;  /* 0x00000004370f7824 */ /* 0x000fe200078e0217 */
[----:B------:R-:W-:Y:S02]  /*17c0*/  LEA R13, R65, R12, 0x1 ;  /* 0x0000000c410d7211 */ /* 0x000fe400078e08ff */
[-C--:B------:R-:W-:Y:S02]  /*17d0*/  LEA R48, P1, R26, R133.reuse, 0x1 ;  /* 0x000000851a307211 */ /* 0x080fe400078208ff */
[-C--:B------:R-:W-:Y:S02]  /*17e0*/  LEA R50, P2, R28, R133.reuse, 0x1 ;  /* 0x000000851c327211 */ /* 0x080fe400078408ff */
[----:B------:R-:W-:-:S02]  /*17f0*/  LEA R132, P4, R15, R133, 0x1 ;  /* 0x000000850f847211 */ /* 0x000fc400078808ff */
[----:B------:R-:W-:Y:S02]  /*1800*/  LEA R14, R65, R13, 0x1 ;  /* 0x0000000d410e7211 */ /* 0x000fe400078e08ff */
[-C--:B------:R-:W-:Y:S02]  /*1810*/  LEA.HI.X.SX32 R49, R26, R61.reuse, 0x1, P1 ;  /* 0x0000003d1a317211 */ /* 0x080fe400008f0eff */
[----:B------:R-:W-:Y:S01]  /*1820*/  LEA.HI.X.SX32 R51, R28, R61, 0x1, P2 ;  /* 0x0000003d1c337211 */ /* 0x000fe200010f0eff */
[----:B------:R-:W-:Y:S01]  /*1830*/  IMAD.MOV.U32 R28, RZ, RZ, -0x800000 ;  /* 0xff800000ff1c7424 */ /* 0x000fe200078e00ff */
[-C--:B------:R-:W-:Y:S02]  /*1840*/  LEA R54, P1, R16, R133.reuse, 0x1 ;  /* 0x0000008510367211 */ /* 0x080fe400078208ff */
[-C--:B------:R-:W-:Y:S02]  /*1850*/  LEA R56, P2, R22, R133.reuse, 0x1 ;  /* 0x0000008516387211 */ /* 0x080fe400078408ff */
[----:B------:R-:W-:-:S02]  /*1860*/  LEA R58, P3, R23, R133, 0x1 ;  /* 0x00000085173a7211 */ /* 0x000fc400078608ff */
[----:B------:R-:W-:Y:S02]  /*1870*/  LEA.HI.X.SX32 R133, R15, R61, 0x1, P4 ;  /* 0x0000003d0f857211 */ /* 0x000fe400020f0eff */
[----:B------:R-:W-:Y:S02]  /*1880*/  LEA R250, P0, R2, R177, 0x1 ;  /* 0x000000b102fa7211 */ /* 0x000fe400078008ff */
[C---:B------:R-:W-:Y:S02]  /*1890*/  LEA R15, R65.reuse, R14, 0x1 ;  /* 0x0000000e410f7211 */ /* 0x040fe400078e08ff */
[----:B------:R-:W-:Y:S01]  /*18a0*/  LEA.HI.X.SX32 R55, R16, R61, 0x1, P1 ;  /* 0x0000003d10377211 */ /* 0x000fe200008f0eff */
[----:B------:R-:W-:Y:S01]  /*18b0*/  IMAD.MOV.U32 R16, RZ, RZ, 0x3f800000 ;  /* 0x3f800000ff107424 */ /* 0x000fe200078e00ff */
[----:B------:R-:W-:Y:S01]  /*18c0*/  LEA.HI.X.SX32 R251, R2, R63, 0x1, P0 ;  /* 0x0000003f02fb7211 */ /* 0x000fe200000f0eff */
[----:B------:R-:W-:Y:S01]  /*18d0*/  IMAD R2, R65, 0x2, R15 ;  /* 0x0000000241027824 */ /* 0x000fe200078e020f */
[----:B------:R-:W-:-:S02]  /*18e0*/  LEA R248, P1, R0, R177, 0x1 ;  /* 0x000000b100f87211 */ /* 0x000fc400078208ff */
[----:B------:R-:W-:Y:S02]  /*18f0*/  LEA R246, P0, R3, R177, 0x1 ;  /* 0x000000b103f67211 */ /* 0x000fe400078008ff */
[----:B------:R-:W-:Y:S02]  /*1900*/  LEA.HI.X.SX32 R249, R0, R63, 0x1, P1 ;  /* 0x0000003f00f97211 */ /* 0x000fe400008f0eff */
[----:B------:R-:W-:Y:S02]  /*1910*/  LEA R0, R65, R2, 0x1 ;  /* 0x0000000241007211 */ /* 0x000fe400078e08ff */
[----:B------:R-:W-:Y:S02]  /*1920*/  LEA.HI.X.SX32 R57, R22, R61, 0x1, P2 ;  /* 0x0000003d16397211 */ /* 0x000fe400010f0eff */
[----:B------:R-:W-:Y:S01]  /*1930*/  LEA.HI.X.SX32 R247, R3, R63, 0x1, P0 ;  /* 0x0000003f03f77211 */ /* 0x000fe200000f0eff */
[----:B------:R-:W-:Y:S01]  /*1940*/  IMAD R3, R65, 0x2, R0 ;  /* 0x0000000241037824 */ /* 0x000fe200078e0200 */
[----:B------:R-:W-:-:S02]  /*1950*/  LEA R242, P2, R4, R177, 0x1 ;  /* 0x000000b104f27211 */ /* 0x000fc400078408ff */
[----:B------:R-:W-:Y:S02]  /*1960*/  LEA R240, P0, R5, R177, 0x1 ;  /* 0x000000b105f07211 */ /* 0x000fe400078008ff */
[----:B------:R-:W-:Y:S02]  /*1970*/  LEA.HI.X.SX32 R243, R4, R63, 0x1, P2 ;  /* 0x0000003f04f37211 */ /* 0x000fe400010f0eff */
[----:B------:R-:W-:Y:S02]  /*1980*/  LEA R4, R65, R3, 0x1 ;  /* 0x0000000341047211 */ /* 0x000fe400078e08ff */
[----:B------:R-:W-:Y:S02]  /*1990*/  LEA.HI.X.SX32 R241, R5, R63, 0x1, P0 ;  /* 0x0000003f05f17211 */ /* 0x000fe400000f0eff */
[-C--:B------:R-:W-:Y:S01]  /*19a0*/  LEA R238, P1, R6, R177.reuse, 0x1 ;  /* 0x000000b106ee7211 */ /* 0x080fe200078208ff */
[----:B------:R-:W-:Y:S01]  /*19b0*/  IMAD R5, R65, 0x2, R4 ;  /* 0x0000000241057824 */ /* 0x000fe200078e0204 */
[----:B------:R-:W-:-:S02]  /*19c0*/  LEA R236, P2, R7, R177, 0x1 ;  /* 0x000000b107ec7211 */ /* 0x000fc400078408ff */
[----:B------:R-:W-:Y:S02]  /*19d0*/  LEA.HI.X.SX32 R239, R6, R63, 0x1, P1 ;  /* 0x0000003f06ef7211 */ /* 0x000fe400008f0eff */
[----:B------:R-:W-:Y:S02]  /*19e0*/  LEA R6, R65, R5, 0x1 ;  /* 0x0000000541067211 */ /* 0x000fe400078e08ff */
[----:B------:R-:W-:Y:S02]  /*19f0*/  LEA.HI.X.SX32 R237, R7, R63, 0x1, P2 ;  /* 0x0000003f07ed7211 */ /* 0x000fe400010f0eff */
[-C--:B------:R-:W-:Y:S01]  /*1a00*/  LEA R232, P0, R9, R177.reuse, 0x1 ;  /* 0x000000b109e87211 */ /* 0x080fe200078008ff */
[----:B------:R-:W-:Y:S01]  /*1a10*/  IMAD R7, R65, 0x2, R6 ;  /* 0x0000000241077824 */ /* 0x000fe200078e0206 */
[----:B------:R-:W-:Y:S02]  /*1a20*/  LEA R226, P2, R11, R177, 0x1 ;  /* 0x000000b10be27211 */ /* 0x000fe400078408ff */
[----:B------:R-:W-:-:S02]  /*1a30*/  LEA.HI.X.SX32 R233, R9, R63, 0x1, P0 ;  /* 0x0000003f09e97211 */ /* 0x000fc400000f0eff */
[----:B------:R-:W-:Y:S02]  /*1a40*/  LEA.HI.X.SX32 R227, R11, R63, 0x1, P2 ;  /* 0x0000003f0be37211 */ /* 0x000fe400010f0eff */
[-C--:B------:R-:W-:Y:S02]  /*1a50*/  LEA R228, P1, R10, R177.reuse, 0x1 ;  /* 0x000000b10ae47211 */ /* 0x080fe400078208ff */
[----:B------:R-:W-:Y:S02]  /*1a60*/  LEA R214, P2, R14, R177, 0x1 ;  /* 0x000000b10ed67211 */ /* 0x000fe400078408ff */
[C---:B------:R-:W-:Y:S02]  /*1a70*/  LEA R9, R65.reuse, R7, 0x1 ;  /* 0x0000000741097211 */ /* 0x040fe400078e08ff */
[-C--:B------:R-:W-:Y:S02]  /*1a80*/  LEA.HI.X.SX32 R229, R10, R63.reuse, 0x1, P1 ;  /* 0x0000003f0ae57211 */ /* 0x080fe400008f0eff */
[----:B------:R-:W-:Y:S01]  /*1a90*/  LEA.HI.X.SX32 R215, R14, R63, 0x1, P2 ;  /* 0x0000003f0ed77211 */ /* 0x000fe200010f0eff */
[----:B------:R-:W-:Y:S01]  /*1aa0*/  IMAD R10, R65, 0x2, R9 ;  /* 0x00000002410a7824 */ /* 0x000fe200078e0209 */
[----:B------:R-:W-:-:S02]  /*1ab0*/  LEA R222, P0, R12, R177, 0x1 ;  /* 0x000000b10cde7211 */ /* 0x000fc400078008ff */
[CC--:B------:R-:W-:Y:S02]  /*1ac0*/  LEA R218, P1, R13.reuse, R177.reuse, 0x1 ;  /* 0x000000b10dda7211 */ /* 0x0c0fe400078208ff */
[----:B------:R-:W-:Y:S02]  /*1ad0*/  LEA R208, P2, R0, R177, 0x1 ;  /* 0x000000b100d07211 */ /* 0x000fe400078408ff */
[-C--:B------:R-:W-:Y:S02]  /*1ae0*/  LEA.HI.X.SX32 R223, R12, R63.reuse, 0x1, P0 ;  /* 0x0000003f0cdf7211 */ /* 0x080fe400000f0eff */
[-C--:B------:R-:W-:Y:S02]  /*1af0*/  LEA.HI.X.SX32 R219, R13, R63.reuse, 0x1, P1 ;  /* 0x0000003f0ddb7211 */ /* 0x080fe400008f0eff */
[----:B------:R-:W-:Y:S02]  /*1b00*/  LEA.HI.X.SX32 R209, R0, R63, 0x1, P2 ;  /* 0x0000003f00d17211 */ /* 0x000fe400010f0eff */
[----:B------:R-:W-:-:S02]  /*1b10*/  LEA R212, P0, R15, R177, 0x1 ;  /* 0x000000b10fd47211 */ /* 0x000fc400078008ff */
[C---:B------:R-:W-:Y:S02]  /*1b20*/  LEA R210, P1, R2.reuse, R177, 0x1 ;  /* 0x000000b102d27211 */ /* 0x040fe400078208ff */
[----:B------:R-:W-:Y:S02]  /*1b30*/  LEA R0, R65, R10, 0x1 ;  /* 0x0000000a41007211 */ /* 0x000fe400078e08ff */
[-C--:B------:R-:W-:Y:S02]  /*1b40*/  LEA.HI.X.SX32 R213, R15, R63.reuse, 0x1, P0 ;  /* 0x0000003f0fd57211 */ /* 0x080fe400000f0eff */
[----:B------:R-:W-:Y:S01]  /*1b50*/  LEA.HI.X.SX32 R211, R2, R63, 0x1, P1 ;  /* 0x0000003f02d37211 */ /* 0x000fe200008f0eff */
[----:B------:R-:W-:Y:S01]  /*1b60*/  IMAD R2, R65, 0x2, R0 ;  /* 0x0000000241027824 */ /* 0x000fe200078e0200 */
[-C--:B------:R-:W-:Y:S02]  /*1b70*/  LEA R206, P0, R3, R177.reuse, 0x1 ;  /* 0x000000b103ce7211 */ /* 0x080fe400078008ff */
[----:B------:R-:W-:-:S02]  /*1b80*/  LEA R204, P1, R4, R177, 0x1 ;  /* 0x000000b104cc7211 */ /* 0x000fc400078208ff */
[-C--:B------:R-:W-:Y:S02]  /*1b90*/  LEA.HI.X.SX32 R207, R3, R63.reuse, 0x1, P0 ;  /* 0x0000003f03cf7211 */ /* 0x080fe400000f0eff */
[----:B------:R-:W-:Y:S02]  /*1ba0*/  LEA R3, R65, R2, 0x1 ;  /* 0x0000000241037211 */ /* 0x000fe400078e08ff */
[----:B------:R-:W-:Y:S02]  /*1bb0*/  LEA.HI.X.SX32 R205, R4, R63, 0x1, P1 ;  /* 0x0000003f04cd7211 */ /* 0x000fe400008f0eff */
[-C--:B------:R-:W-:Y:S01]  /*1bc0*/  LEA R202, P2, R5, R177.reuse, 0x1 ;  /* 0x000000b105ca7211 */ /* 0x080fe200078408ff */
[----:B------:R-:W-:Y:S01]  /*1bd0*/  IMAD R4, R65, 0x2, R3 ;  /* 0x0000000241047824 */ /* 0x000fe200078e0203 */
[----:B------:R-:W-:Y:S02]  /*1be0*/  LEA R200, P0, R6, R177, 0x1 ;  /* 0x000000b106c87211 */ /* 0x000fe400078008ff */
[----:B------:R-:W-:-:S02]  /*1bf0*/  LEA.HI.X.SX32 R203, R5, R63, 0x1, P2 ;  /* 0x0000003f05cb7211 */ /* 0x000fc400010f0eff */
[----:B------:R-:W-:Y:S02]  /*1c00*/  LEA R198, P1, R7, R177, 0x1 ;  /* 0x000000b107c67211 */ /* 0x000fe400078208ff */
[----:B------:R-:W-:Y:S02]  /*1c10*/  LEA R5, R65, R4, 0x1 ;  /* 0x0000000441057211 */ /* 0x000fe400078e08ff */
[-C--:B------:R-:W-:Y:S02]  /*1c20*/  LEA.HI.X.SX32 R201, R6, R63.reuse, 0x1, P0 ;  /* 0x0000003f06c97211 */ /* 0x080fe400000f0eff */
[----:B------:R-:W-:Y:S01]  /*1c30*/  LEA.HI.X.SX32 R199, R7, R63, 0x1, P1 ;  /* 0x0000003f07c77211 */ /* 0x000fe200008f0eff */
[----:B------:R-:W-:Y:S01]  /*1c40*/  IMAD R6, R65, 0x2, R5 ;  /* 0x0000000241067824 */ /* 0x000fe200078e0205 */
[-C--:B------:R-:W-:Y:S01]  /*1c50*/  LEA R196, P2, R9, R177.reuse, 0x1 ;  /* 0x000000b109c47211 */ /* 0x080fe200078408ff */
[----:B------:R-:W-:Y:S01]  /*1c60*/  IMAD.MOV.U32 R7, RZ, RZ, 0x3f800000 ;  /* 0x3f800000ff077424 */ /* 0x000fe200078e00ff */
[----:B------:R-:W-:-:S02]  /*1c70*/  LEA R192, P1, R0, R177, 0x1 ;  /* 0x000000b100c07211 */ /* 0x000fc400078208ff */
[-C--:B------:R-:W-:Y:S02]  /*1c80*/  LEA.HI.X.SX32 R197, R9, R63.reuse, 0x1, P2 ;  /* 0x0000003f09c57211 */ /* 0x080fe400010f0eff */
[----:B------:R-:W-:Y:S02]  /*1c90*/  LEA.HI.X.SX32 R193, R0, R63, 0x1, P1 ;  /* 0x0000003f00c17211 */ /* 0x000fe400008f0eff */
[-C--:B------:R-:W-:Y:S02]  /*1ca0*/  LEA R194, P0, R10, R177.reuse, 0x1 ;  /* 0x000000b10ac27211 */ /* 0x080fe400078008ff */
[----:B------:R-:W-:Y:S02]  /*1cb0*/  LEA R190, P2, R2, R177, 0x1 ;  /* 0x000000b102be7211 */ /* 0x000fe400078408ff */
[----:B------:R-:W-:Y:S02]  /*1cc0*/  LEA R0, R65, R6, 0x1 ;  /* 0x0000000641007211 */ /* 0x000fe400078e08ff */
[----:B------:R-:W-:-:S02]  /*1cd0*/  LEA.HI.X.SX32 R195, R10, R63, 0x1, P0 ;  /* 0x0000003f0ac37211 */ /* 0x000fc400000f0eff */
[----:B------:R-:W-:Y:S01]  /*1ce0*/  LEA.HI.X.SX32 R191, R2, R63, 0x1, P2 ;  /* 0x0000003f02bf7211 */ /* 0x000fe200010f0eff */
[----:B------:R-:W-:Y:S01]  /*1cf0*/  IMAD R2, R65, 0x2, R0 ;  /* 0x0000000241027824 */ /* 0x000fe200078e0200 */
[-C--:B------:R-:W-:Y:S02]  /*1d00*/  LEA R188, P0, R3, R177.reuse, 0x1 ;  /* 0x000000b103bc7211 */ /* 0x080fe400078008ff */
[-C--:B------:R-:W-:Y:S02]  /*1d10*/  LEA R186, P1, R4, R177.reuse, 0x1 ;  /* 0x000000b104ba7211 */ /* 0x080fe400078208ff */
[----:B------:R-:W-:Y:S02]  /*1d20*/  LEA R184, P2, R5, R177, 0x1 ;  /* 0x000000b105b87211 */ /* 0x000fe400078408ff */
[----:B------:R-:W-:Y:S02]  /*1d30*/  LEA.HI.X.SX32 R189, R3, R63, 0x1, P0 ;  /* 0x0000003f03bd7211 */ /* 0x000fe400000f0eff */
[----:B------:R-:W-:-:S02]  /*1d40*/  LEA R3, R65, R2, 0x1 ;  /* 0x0000000241037211 */ /* 0x000fc400078e08ff */
[----:B------:R-:W-:Y:S01]  /*1d50*/  LOP3.LUT R8, R8, 0x30, R80, 0x78, !PT ;  /* 0x0000003008087812 */ /* 0x000fe200078e7850 */
[----:B------:R-:W-:Y:S01]  /*1d60*/  CS2R R64, SRZ ;  /* 0x0000000000407805 */ /* 0x000fe2000001ff00 */
[----:B------:R-:W-:Y:S02]  /*1d70*/  LEA.HI.X.SX32 R59, R23, R61, 0x1, P3 ;  /* 0x0000003d173b7211 */ /* 0x000fe400018f0eff */
[-C--:B------:R-:W-:Y:S01]  /*1d80*/  LEA.HI.X.SX32 R187, R4, R63.reuse, 0x1, P1 ;  /* 0x0000003f04bb7211 */ /* 0x080fe200008f0eff */
[----:B------:R-:W-:Y:S01]  /*1d90*/  CS2R R22, SRZ ;  /* 0x0000000000167805 */ /* 0x000fe2000001ff00 */
[----:B------:R-:W-:Y:S01]  /*1da0*/  LEA.HI.X.SX32 R185, R5, R63, 0x1, P2 ;  /* 0x0000003f05b97211 */ /* 0x000fe200010f0eff */
[----:B------:R-:W-:Y:S01]  /*1db0*/  IMAD.MOV.U32 R5, RZ, RZ, 0x3f800000 ;  /* 0x3f800000ff057424 */ /* 0x000fe200078e00ff */
[----:B------:R-:W-:Y:S01]  /*1dc0*/  LOP3.LUT R25, R25, 0x10, R75, 0x78, !PT ;  /* 0x0000001019197812 */ /* 0x000fe200078e784b */
[----:B------:R-:W-:Y:S01]  /*1dd0*/  CS2R R60, SRZ ;  /* 0x00000000003c7805 */ /* 0x000fe2000001ff00 */
[----:B------:R-:W-:-:S02]  /*1de0*/  LEA R182, P0, R6, R177, 0x1 ;  /* 0x000000b106b67211 */ /* 0x000fc400078008ff */
[-C--:B------:R-:W-:Y:S02]  /*1df0*/  LEA R180, P1, R0, R177.reuse, 0x1 ;  /* 0x000000b100b47211 */ /* 0x080fe400078208ff */
[-C--:B------:R-:W-:Y:S02]  /*1e00*/  LEA R178, P2, R2, R177.reuse, 0x1 ;  /* 0x000000b102b27211 */ /* 0x080fe400078408ff */
[----:B------:R-:W-:Y:S02]  /*1e10*/  LEA R176, P3, R3, R177, 0x1 ;  /* 0x000000b103b07211 */ /* 0x000fe400078608ff */
[----:B------:R-:W-:Y:S02]  /*1e20*/  LEA R26, R73, R8, 0x8 ;  /* 0x00000008491a7211 */ /* 0x000fe400078e40ff */
[C---:B------:R-:W-:Y:S02]  /*1e30*/  LOP3.LUT R9, R18.reuse, 0x20, RZ, 0x3c, !PT ;  /* 0x0000002012097812 */ /* 0x040fe400078e3cff */
[----:B------:R-:W-:-:S02]  /*1e40*/  LOP3.LUT R8, R18, 0x40, RZ, 0x3c, !PT ;  /* 0x0000004012087812 */ /* 0x000fc400078e3cff */
[----:B------:R-:W-:Y:S02]  /*1e50*/  LOP3.LUT R10, R18, 0x60, RZ, 0x3c, !PT ;  /* 0x00000060120a7812 */ /* 0x000fe400078e3cff */
[C---:B------:R-:W-:Y:S02]  /*1e60*/  LOP3.LUT R9, R25.reuse, 0x20, RZ, 0x3c, !PT ;  /* 0x0000002019097812 */ /* 0x040fe400078e3cff */
[----:B------:R-:W-:Y:S02]  /*1e70*/  LOP3.LUT R8, R25, 0x40, RZ, 0x3c, !PT ;  /* 0x0000004019087812 */ /* 0x000fe400078e3cff */
[-C--:B------:R-:W-:Y:S02]  /*1e80*/  LEA.HI.X.SX32 R183, R6, R63.reuse, 0x1, P0 ;  /* 0x0000003f06b77211 */ /* 0x080fe400000f0eff */
[-C--:B------:R-:W-:Y:S01]  /*1e90*/  LEA.HI.X.SX32 R181, R0, R63.reuse, 0x1, P1 ;  /* 0x0000003f00b57211 */ /* 0x080fe200008f0eff */
[----:B------:R-:W-:Y:S01]  /*1ea0*/  IMAD.MOV.U32 R0, RZ, RZ, 0x3f800000 ;  /* 0x3f800000ff007424 */ /* 0x000fe200078e00ff */
[----:B------:R-:W-:-:S02]  /*1eb0*/  LEA.HI.X.SX32 R179, R2, R63, 0x1, P2 ;  /* 0x0000003f02b37211 */ /* 0x000fc400010f0eff */
[----:B------:R-:W-:Y:S01]  /*1ec0*/  LEA.HI.X.SX32 R177, R3, R63, 0x1, P3 ;  /* 0x0000003f03b17211 */ /* 0x000fe200018f0eff */
[----:B------:R-:W-:Y:S01]  /*1ed0*/  IMAD.MOV.U32 R3, RZ, RZ, 0x3f800000 ;  /* 0x3f800000ff037424 */ /* 0x000fe200078e00ff */
[----:B------:R-:W-:Y:S01]  /*1ee0*/  LOP3.LUT R10, R25, 0x60, RZ, 0x3c, !PT ;  /* 0x00000060190a7812 */ /* 0x000fe200078e3cff */
[----:B------:R-:W-:Y:S01]  /*1ef0*/  CS2R R62, SRZ ;  /* 0x00000000003e7805 */ /* 0x000fe2000001ff00 */
[C---:B------:R-:W-:Y:S02]  /*1f00*/  LOP3.LUT R9, R21.reuse, 0x20, RZ, 0x3c, !PT ;  /* 0x0000002015097812 */ /* 0x040fe400078e3cff */
[----:B------:R-:W-:Y:S02]  /*1f10*/  LOP3.LUT R8, R21, 0x40, RZ, 0x3c, !PT ;  /* 0x0000004015087812 */ /* 0x000fe400078e3cff */
[----:B------:R-:W-:Y:S02]  /*1f20*/  ISETP.NE.U32.AND P1, PT, R73, RZ, PT ;  /* 0x000000ff4900720c */ /* 0x000fe40003f25070 */
[----:B------:R-:W-:-:S02]  /*1f30*/  LOP3.LUT P0, RZ, R75, 0x3, RZ, 0xc0, !PT ;  /* 0x000000034bff7812 */ /* 0x000fc4000780c0ff */
[----:B------:R-:W-:Y:S02]  /*1f40*/  MOV R71, 0xff800000 ;  /* 0xff80000000477802 */ /* 0x000fe40000000f00 */
[----:B------:R-:W-:Y:S02]  /*1f50*/  MOV R70, 0xff800000 ;  /* 0xff80000000467802 */ /* 0x000fe40000000f00 */
[----:B------:R-:W-:Y:S02]  /*1f60*/  MOV R68, 0xff800000 ;  /* 0xff80000000447802 */ /* 0x000fe40000000f00 */
[----:B------:R-:W-:Y:S02]  /*1f70*/  MOV R29, 0xff800000 ;  /* 0xff800000001d7802 */ /* 0x000fe40000000f00 */
[----:B------:R-:W-:Y:S02]  /*1f80*/  MOV R24, RZ ;  /* 0x000000ff00187202 */ /* 0x000fe40000000f00 */
[----:B------:R-:W-:-:S02]  /*1f90*/  MOV R6, 0x3f800000 ;  /* 0x3f80000000067802 */ /* 0x000fc40000000f00 */
[----:B------:R-:W-:Y:S02]  /*1fa0*/  MOV R4, 0x3f800000 ;  /* 0x3f80000000047802 */ /* 0x000fe40000000f00 */
[----:B------:R-:W-:Y:S02]  /*1fb0*/  MOV R2, 0x3f800000 ;  /* 0x3f80000000027802 */ /* 0x000fe40000000f00 */
[----:B------:R-:W-:Y:S02]  /*1fc0*/  LOP3.LUT R10, R21, 0x60, RZ, 0x3c, !PT ;  /* 0x00000060150a7812 */ /* 0x000fe400078e3cff */
[----:B------:R-:W-:Y:S02]  /*1fd0*/  LOP3.LUT R9, R26, 0x40, RZ, 0x3c, !PT ;  /* 0x000000401a097812 */ /* 0x000fe400078e3cff */
[----:B------:R-:W-:-:S03]  /*1fe0*/  LOP3.LUT R8, R27, 0x40, RZ, 0x3c, !PT ;  /* 0x000000401b087812 */ /* 0x000fc600078e3cff */
.L_x_1:
[----:B------:R-:W-:-:S04]  /*1ff0*/  IMAD.WIDE R8, R22, 0x2, R250 ;  /* 0x0000000216087825 */ /* 0x000fc800078e02fa */
[C---:B------:R-:W-:Y:S02]  /*2000*/  IMAD.WIDE R10, R22.reuse, 0x2, R248 ;  /* 0x00000002160a7825 */ /* 0x040fe400078e02f8 */
[----:B------:R0:W2:Y:S02]  /*2010*/  LDG.E.U16 R8, [R8.64] ;  /* 0x0000000408087981 */ /* 0x0000a4000c1e1500 */
[----:B------:R-:W-:-:S04]  /*2020*/  IMAD.WIDE R12, R22, 0x2, R240 ;  /* 0x00000002160c7825 */ /* 0x000fc800078e02f0 */
[C---:B------:R-:W-:Y:S02]  /*2030*/  IMAD.WIDE R74, R22.reuse, 0x2, R238 ;  /* 0x00000002164a7825 */ /* 0x040fe400078e02ee */
[----:B------:R1:W3:Y:S04]  /*2040*/  LDG.E.U16 R12, [R12.64] ;  /* 0x000000040c0c7981 */ /* 0x0002e8000c1e1500 */
[----:B0-----:R0:W4:Y:S01]  /*2050*/  LDG.E.U16 R9, [R10.64] ;  /* 0x000000040a097981 */ /* 0x001122000c1e1500 */
[----:B------:R-:W-:-:S04]  /*2060*/  IMAD.WIDE R80, R22, 0x2, R242 ;  /* 0x0000000216507825 */ /* 0x000fc800078e02f2 */
[C---:B------:R-:W-:Y:S01]  /*2070*/  IMAD.WIDE R14, R22.reuse, 0x2, R236 ;  /* 0x00000002160e7825 */ /* 0x040fe200078e02ec */
[----:B-1----:R1:W5:Y:S03]  /*2080*/  LDG.E.U16 R13, [R74.64] ;  /* 0x000000044a0d7981 */ /* 0x002366000c1e1500 */
[C---:B0-----:R-:W-:Y:S01]  /*2090*/  IMAD.WIDE R10, R22.reuse, 0x2, R246 ;  /* 0x00000002160a7825 */ /* 0x041fe200078e02f6 */
[----:B------:R0:W4:Y:S03]  /*20a0*/  LDG.E.U16 R73, [R14.64] ;  /* 0x000000040e497981 */ /* 0x000126000c1e1500 */
[C---:B------:R-:W-:Y:S02]  /*20b0*/  IMAD.WIDE R82, R22.reuse, 0x2, R222 ;  /* 0x0000000216527825 */ /* 0x040fe400078e02de */
[----:B------:R0:W4:Y:S02]  /*20c0*/  LDG.E.U16 R10, [R10.64] ;  /* 0x000000040a0a7981 */ /* 0x000124000c1e1500 */
[----:B-1----:R-:W-:-:S02]  /*20d0*/  IMAD.WIDE R74, R22, 0x2, R228 ;  /* 0x00000002164a7825 */ /* 0x002fc400078e02e4 */
[----:B------:R1:W4:Y:S02]  /*20e0*/  LDG.E.U16 R94, [R82.64] ;  /* 0x00000004525e7981 */ /* 0x000324000c1e1500 */
[C---:B------:R-:W-:Y:S02]  /*20f0*/  IMAD.WIDE R90, R22.reuse, 0x2, R218 ;  /* 0x00000002165a7825 */ /* 0x040fe400078e02da */
[----:B------:R1:W4:Y:S02]  /*2100*/  LDG.E.U16 R92, [R74.64] ;  /* 0x000000044a5c7981 */ /* 0x000324000c1e1500 */
[C---:B0-----:R-:W-:Y:S02]  /*2110*/  IMAD.WIDE R14, R22.reuse, 0x2, R232 ;  /* 0x00000002160e7825 */ /* 0x041fe400078e02e8 */
[----:B------:R0:W5:Y:S02]  /*2120*/  LDG.E.U16 R11, [R80.64] ;  /* 0x00000004500b7981 */ /* 0x000164000c1e1500 */
[----:B-1----:R-:W-:-:S02]  /*2130*/  IMAD.WIDE R82, R22, 0x2, R206 ;  /* 0x0000000216527825 */ /* 0x002fc400078e02ce */
[----:B------:R1:W5:Y:S02]  /*2140*/  LDG.E.U16 R95, [R90.64] ;  /* 0x000000045a5f7981 */ /* 0x000364000c1e1500 */
[C---:B------:R-:W-:Y:S02]  /*2150*/  IMAD.WIDE R74, R22.reuse, 0x2, R212 ;  /* 0x00000002164a7825 */ /* 0x040fe400078e02d4 */
[----:B------:R1:W5:Y:S02]  /*2160*/  LDG.E.U16 R89, [R14.64] ;  /* 0x000000040e597981 */ /* 0x000364000c1e1500 */
        /* <DEDUP_REMOVED lines=13> */
[----:B------:R0:W5:Y:S04]  /*2240*/  LDG.E.U16 R106, [R74.64] ;  /* 0x000000044a6a7981 */ /* 0x000168000c1e1500 */
[----:B------:R0:W5:Y:S01]  /*2250*/  LDG.E.U16 R113, [R82.64] ;  /* 0x0000000452717981 */ /* 0x000162000c1e1500 */
[----:B-1----:R-:W-:-:S03]  /*2260*/  IMAD.WIDE R80, R22, 0x2, R196 ;  /* 0x0000000216507825 */ /* 0x002fc600078e02c4 */
[----:B------:R1:W5:Y:S01]  /*2270*/  LDG.E.U16 R115, [R90.64] ;  /* 0x000000045a737981 */ /* 0x000362000c1e1500 */
[----:B0-----:R-:W-:-:S03]  /*2280*/  IMAD.WIDE R74, R22, 0x2, R188 ;  /* 0x00000002164a7825 */ /* 0x001fc600078e02bc */
[----:B------:R0:W5:Y:S01]  /*2290*/  LDG.E.U16 R107, [R80.64] ;  /* 0x00000004506b7981 */ /* 0x000162000c1e1500 */
[----:B------:R-:W-:-:S03]  /*22a0*/  IMAD.WIDE R14, R22, 0x2, R202 ;  /* 0x00000002160e7825 */ /* 0x000fc600078e02ca */
[----:B------:R1:W5:Y:S01]  /*22b0*/  LDG.E.U16 R114, [R74.64] ;  /* 0x000000044a727981 */ /* 0x000362000c1e1500 */
[----:B------:R-:W-:-:S03]  /*22c0*/  IMAD.WIDE R82, R22, 0x2, R180 ;  /* 0x0000000216527825 */ /* 0x000fc600078e02b4 */
[----:B------:R1:W5:Y:S01]  /*22d0*/  LDG.E.U16 R105, [R14.64] ;  /* 0x000000040e697981 */ /* 0x000362000c1e1500 */
[----:B0-----:R-:W-:-:S03]  /*22e0*/  IMAD.WIDE R80, R22, 0x2, R186 ;  /* 0x0000000216507825 */ /* 0x001fc600078e02ba */
[----:B------:R0:W5:Y:S01]  /*22f0*/  LDG.E.U16 R121, [R82.64] ;  /* 0x0000000452797981 */ /* 0x000162000c1e1500 */
[----:B-1----:R-:W-:-:S03]  /*2300*/  IMAD.WIDE R90, R22, 0x2, R178 ;  /* 0x00000002165a7825 */ /* 0x002fc600078e02b2 */
[----:B------:R1:W5:Y:S01]  /*2310*/  LDG.E.U16 R120, [R80.64] ;  /* 0x0000000450787981 */ /* 0x000362000c1e1500 */
[----:B------:R-:W-:-:S03]  /*2320*/  IMAD.WIDE R14, R22, 0x2, R194 ;  /* 0x00000002160e7825 */ /* 0x000fc600078e02c2 */
[----:B------:R0:W5:Y:S01]  /*2330*/  LDG.E.U16 R122, [R90.64] ;  /* 0x000000045a7a7981 */ /* 0x000162000c1e1500 */
[----:B------:R-:W-:-:S03]  /*2340*/  IMAD.WIDE R74, R22, 0x2, R200 ;  /* 0x00000002164a7825 */ /* 0x000fc600078e02c8 */
[----:B------:R0:W5:Y:S01]  /*2350*/  LDG.E.U16 R112, [R14.64] ;  /* 0x000000040e707981 */ /* 0x000162000c1e1500 */
[----:B-1----:R-:W-:-:S03]  /*2360*/  IMAD.WIDE R80, R22, 0x2, R192 ;  /* 0x0000000216507825 */ /* 0x002fc600078e02c0 */
[----:B------:R1:W5:Y:S01]  /*2370*/  LDG.E.U16 R125, [R74.64] ;  /* 0x000000044a7d7981 */ /* 0x000362000c1e1500 */
[----:B0-----:R-:W-:-:S03]  /*2380*/  IMAD.WIDE R82, R22, 0x2, R184 ;  /* 0x0000000216527825 */ /* 0x001fc600078e02b8 */
[----:B------:R-:W5:Y:S01]  /*2390*/  LDG.E.U16 R126, [R80.64] ;  /* 0x00000004507e7981 */ /* 0x000f62000c1e1500 */
[----:B------:R-:W-:-:S03]  /*23a0*/  IMAD.WIDE R14, R22, 0x2, R208 ;  /* 0x00000002160e7825 */ /* 0x000fc600078e02d0 */
[----:B------:R-:W5:Y:S01]  /*23b0*/  LDG.E.U16 R127, [R82.64] ;  /* 0x00000004527f7981 */ /* 0x000f62000c1e1500 */
[----:B------:R-:W-:-:S03]  /*23c0*/  IMAD.WIDE R90, R22, 0x2, R176 ;  /* 0x00000002165a7825 */ /* 0x000fc600078e02b0 */
[----:B------:R-:W5:Y:S04]  /*23d0*/  LDG.E.U16 R124, [R14.64] ;  /* 0x000000040e7c7981 */ /* 0x000f68000c1e1500 */
[----:B------:R-:W5:Y:S04]  /*23e0*/  LDG.E.U16 R134, [R90.64] ;  /* 0x000000045a867981 */ /* 0x000f68000c1e1500 */
[----:B------:R-:W-:Y:S01]  /*23f0*/  BAR.SYNC.DEFER_BLOCKING 0x0 ;  /* 0x0000000000007b1d */ /* 0x000fe20000010000 */
[C---:B------:R-:W-:Y:S02]  /*2400*/  LOP3.LUT R123, R18.reuse, 0x20, RZ, 0x3c, !PT ;  /* 0x00000020127b7812 */ /* 0x040fe400078e3cff */
[----:B------:R-:W-:-:S02]  /*2410*/  LOP3.LUT R135, R18, 0x40, RZ, 0x3c, !PT ;  /* 0x0000004012877812 */ /* 0x000fc400078e3cff */
[C---:B------:R-:W-:Y:S02]  /*2420*/  LOP3.LUT R217, R21.reuse, 0x20, RZ, 0x3c, !PT ;  /* 0x0000002015d97812 */ /* 0x040fe400078e3cff */
[----:B------:R-:W-:Y:S02]  /*2430*/  LOP3.LUT R216, R21, 0x40, RZ, 0x3c, !PT ;  /* 0x0000004015d87812 */ /* 0x000fe400078e3cff */
[----:B-1----:R-:W-:Y:S01]  /*2440*/  LOP3.LUT R74, R26, 0x40, RZ, 0x3c, !PT ;  /* 0x000000401a4a7812 */ /* 0x002fe200078e3cff */
[----:B--2---:R-:W-:Y:S04]  /*2450*/  STS.U16 [R18+0x4000], R8 ;  /* 0x0040000812007388 */ /* 0x004fe80000000400 */
[----:B---3--:R-:W-:Y:S04]  /*2460*/  STS.U16 [R18+0x4800], R12 ;  /* 0x0048000c12007388 */ /* 0x008fe80000000400 */
[----:B----4-:R-:W-:Y:S04]  /*2470*/  STS.U16 [R18+0x5000], R92 ;  /* 0x0050005c12007388 */ /* 0x010fe80000000400 */
        /* <DEDUP_REMOVED lines=12> */
[----:B------:R0:W-:Y:S04]  /*2540*/  STS.U16 [R123+0x7a00], R121 ;  /* 0x007a00797b007388 */ /* 0x0001e80000000400 */
[----:B------:R-:W-:Y:S04]  /*2550*/  STS.U16 [R135+0x4400], R10 ;  /* 0x0044000a87007388 */ /* 0x000fe80000000400 */
[----:B------:R-:W-:Y:S01]  /*2560*/  STS.U16 [R135+0x4c00], R73 ;  /* 0x004c004987007388 */ /* 0x000fe20000000400 */
[----:B0-----:R-:W-:-:S03]  /*2570*/  LOP3.LUT R123, R18, 0x60, RZ, 0x3c, !PT ;  /* 0x00000060127b7812 */ /* 0x001fc600078e3cff */
[----:B------:R-:W-:Y:S04]  /*2580*/  STS.U16 [R135+0x5400], R94 ;  /* 0x0054005e87007388 */ /* 0x000fe80000000400 */
[----:B------:R-:W-:Y:S04]  /*2590*/  STS.U16 [R135+0x5c00], R102 ;  /* 0x005c006687007388 */ /* 0x000fe80000000400 */
        /* <DEDUP_REMOVED lines=12> */
[----:B------:R-:W-:Y:S01]  /*2660*/  BAR.SYNC.DEFER_BLOCKING 0x0 ;  /* 0x0000000000007b1d */ /* 0x000fe20000010000 */
[----:B0-----:R-:W-:-:S05]  /*2670*/  LOP3.LUT R135, R21, 0x60, RZ, 0x3c, !PT ;  /* 0x0000006015877812 */ /* 0x001fca00078e3cff */
[----:B------:R-:W-:Y:S04]  /*2680*/  LDSM.16.MT88.4 R80, [R21] ;  /* 0x000000001550783b */ /* 0x000fe80000004200 */
[----:B------:R-:W0:Y:S04]  /*2690*/  LDSM.16.M88.4 R8, [R26+0x4000] ;  /* 0x004000001a08783b */ /* 0x000e280000000200 */
[----:B------:R-:W1:Y:S04]  /*26a0*/  LDSM.16.MT88.4 R12, [R217] ;  /* 0x00000000d90c783b */ /* 0x000e680000004200 */
[----:B------:R-:W2:Y:S04]  /*26b0*/  LDSM.16.MT88.4 R140, [R216] ;  /* 0x00000000d88c783b */ /* 0x000ea80000004200 */
[----:B------:R-:W3:Y:S04]  /*26c0*/  LDSM.16.MT88.4 R120, [R21+0x800] ;  /* 0x000800001578783b */ /* 0x000ee80000004200 */
[----:B------:R-:W4:Y:S04]  /*26d0*/  LDSM.16.MT88.4 R112, [R217+0x800] ;  /* 0x00080000d970783b */ /* 0x000f280000004200 */
[----:B------:R-:W5:Y:S04]  /*26e0*/  LDSM.16.MT88.4 R136, [R135] ;  /* 0x000000008788783b */ /* 0x000f680000004200 */
[----:B------:R-:W3:Y:S04]  /*26f0*/  LDSM.16.MT88.4 R104, [R216+0x800] ;  /* 0x00080000d868783b */ /* 0x000ee80000004200 */
[----:B------:R-:W4:Y:S04]  /*2700*/  LDSM.16.MT88.4 R124, [R135+0x800] ;  /* 0x00080000877c783b */ /* 0x000f280000004200 */
[----:B------:R-:W-:Y:S04]  /*2710*/  LDSM.16.MT88.4 R92, [R21+0x1000] ;  /* 0x00100000155c783b */ /* 0x000fe80000004200 */
[----:B------:R-:W-:Y:S01]  /*2720*/  LDSM.16.MT88.4 R100, [R216+0x1000] ;  /* 0x00100000d864783b */ /* 0x000fe20000004200 */
[-C--:B0-----:R-:W-:Y:S08]  /*2730*/  HMMA.16816.F32 R80, R80, R8.reuse, RZ ;  /* 0x000000085050723c */ /* 0x081ff000000018ff */
[-C--:B-1----:R-:W-:Y:S08]  /*2740*/  HMMA.16816.F32 R12, R12, R8.reuse, RZ ;  /* 0x000000080c0c723c */ /* 0x082ff000000018ff */
[----:B--2---:R-:W-:Y:S08]  /*2750*/  HMMA.16816.F32 R140, R140, R8, RZ ;  /* 0x000000088c8c723c */ /* 0x004ff000000018ff */
[-C--:B---3--:R-:W-:Y:S01]  /*2760*/  HMMA.16816.F32 R120, R120, R10.reuse, R80 ;  /* 0x0000000a7878723c */ /* 0x088fe20000001850 */
[----:B------:R-:W0:Y:S07]  /*2770*/  LDSM.16.M88.4 R80, [R74+0x4000] ;  /* 0x004000004a50783b */ /* 0x000e2e0000000200 */
[----:B----4-:R-:W-:Y:S01]  /*2780*/  HMMA.16816.F32 R112, R112, R10, R12 ;  /* 0x0000000a7070723c */ /* 0x010fe2000000180c */
[----:B------:R-:W1:Y:S07]  /*2790*/  LDSM.16.MT88.4 R12, [R217+0x1000] ;  /* 0x00100000d90c783b */ /* 0x000e6e0000004200 */
[----:B-----5:R-:W-:Y:S08]  /*27a0*/  HMMA.16816.F32 R136, R136, R8, RZ ;  /* 0x000000088888723c */ /* 0x020ff000000018ff */
[-C--:B------:R-:W-:Y:S01]  /*27b0*/  HMMA.16816.F32 R104, R104, R10.reuse, R140 ;  /* 0x0000000a6868723c */ /* 0x080fe2000000188c */
[----:B------:R-:W2:Y:S11]  /*27c0*/  LDSM.16.MT88.4 R140, [R135+0x1000] ;  /* 0x00100000878c783b */ /* 0x000eb60000004200 */
[----:B------:R-:W-:Y:S04]  /*27d0*/  @!UPT UIADD3 URZ, URZ, URZ, URZ ;  /* 0x0000003f3f3ff290 */ /* 0x000fe8000fffe03f */
[----:B------:R-:W-:Y:S01]  /*27e0*/  HMMA.16816.F32 R8, R124, R10, R136 ;  /* 0x0000000a7c08723c */ /* 0x000fe20000001888 */
[----:B------:R-:W3:Y:S04]  /*27f0*/  LDSM.16.MT88.4 R136, [R21+0x1800] ;  /* 0x001800001588783b */ /* 0x000ee80000004200 */
[----:B------:R-:W-:Y:S03]  /*2800*/  LDSM.16.MT88.4 R124, [R135+0x1800] ;  /* 0x00180000877c783b */ /* 0x000fe60000004200 */
[-C--:B0-----:R-:W-:Y:S01]  /*2810*/  HMMA.16816.F32 R120, R92, R80.reuse, R120 ;  /* 0x000000505c78723c */ /* 0x081fe20000001878 */
[----:B------:R-:W0:Y:S07]  /*2820*/  LDSM.16.MT88.4 R92, [R217+0x1800] ;  /* 0x00180000d95c783b */ /* 0x000e2e0000004200 */
[-C--:B-1----:R-:W-:Y:S01]  /*2830*/  HMMA.16816.F32 R112, R12, R80.reuse, R112 ;  /* 0x000000500c70723c */ /* 0x082fe20000001870 */
[----:B------:R-:W1:Y:S07]  /*2840*/  LDSM.16.MT88.4 R12, [R216+0x1800] ;  /* 0x00180000d80c783b */ /* 0x000e6e0000004200 */
[-C--:B------:R-:W-:Y:S01]  /*2850*/  HMMA.16816.F32 R100, R100, R80.reuse, R104 ;  /* 0x000000506464723c */ /* 0x080fe20000001868 */
[----:B------:R-:W-:Y:S07]  /*2860*/  LDSM.16.M88.4 R104, [R26+0x4080] ;  /* 0x004080001a68783b */ /* 0x000fee0000000200 */
[----:B--2---:R-:W-:Y:S01]  /*2870*/  HMMA.16816.F32 R140, R140, R80, R8 ;  /* 0x000000508c8c723c */ /* 0x004fe20000001808 */
[----:B------:R-:W2:Y:S07]  /*2880*/  LDSM.16.MT88.4 R8, [R21+0x2000] ;  /* 0x002000001508783b */ /* 0x000eae0000004200 */
[-C--:B---3--:R-:W-:Y:S01]  /*2890*/  HMMA.16816.F32 R120, R136, R82.reuse, R120 ;  /* 0x000000528878723c */ /* 0x088fe20000001878 */
[----:B------:R-:W3:Y:S07]  /*28a0*/  LDSM.16.MT88.4 R136, [R217+0x2000] ;  /* 0x00200000d988783b */ /* 0x000eee0000004200 */
[-C--:B0-----:R-:W-:Y:S01]  /*28b0*/  HMMA.16816.F32 R92, R92, R82.reuse, R112 ;  /* 0x000000525c5c723c */ /* 0x081fe20000001870 */
[----:B------:R-:W0:Y:S07]  /*28c0*/  LDSM.16.MT88.4 R112, [R216+0x2000] ;  /* 0x00200000d870783b */ /* 0x000e2e0000004200 */
[-C--:B-1----:R-:W-:Y:S01]  /*28d0*/  HMMA.16816.F32 R12, R12, R82.reuse, R100 ;  /* 0x000000520c0c723c */ /* 0x082fe20000001864 */
[----:B------:R-:W1:Y:S07]  /*28e0*/  LDSM.16.MT88.4 R100, [R135+0x2000] ;  /* 0x002000008764783b */ /* 0x000e6e0000004200 */
[----:B------:R-:W-:Y:S01]  /*28f0*/  HMMA.16816.F32 R80, R124, R82, R140 ;  /* 0x000000527c50723c */ /* 0x000fe2000000188c */
[----:B------:R-:W4:Y:S04]  /*2900*/  LDSM.16.MT88.4 R124, [R21+0x2800] ;  /* 0x00280000157c783b */ /* 0x000f280000004200 */
[----:B------:R-:W-:Y:S03]  /*2910*/  LDSM.16.MT88.4 R140, [R216+0x2800] ;  /* 0x00280000d88c783b */ /* 0x000fe60000004200 */
[-C--:B--2---:R-:W-:Y:S01]  /*2920*/  HMMA.16816.F32 R8, R8, R104.reuse, R120 ;  /* 0x000000680808723c */ /* 0x084fe20000001878 */
[----:B------:R-:W2:Y:S07]  /*2930*/  LDSM.16.MT88.4 R120, [R217+0x2800] ;  /* 0x00280000d978783b */ /* 0x000eae0000004200 */
[-C--:B---3--:R-:W-:Y:S01]  /*2940*/  HMMA.16816.F32 R92, R136, R104.reuse, R92 ;  /* 0x00000068885c723c */ /* 0x088fe2000000185c */
[----:B------:R-:W3:Y:S07]  /*2950*/  LDSM.16.MT88.4 R136, [R135+0x2800] ;  /* 0x002800008788783b */ /* 0x000eee0000004200 */
[-C--:B0-----:R-:W-:Y:S01]  /*2960*/  HMMA.16816.F32 R12, R112, R104.reuse, R12 ;  /* 0x00000068700c723c */ /* 0x081fe2000000180c */
[----:B------:R-:W-:Y:S07]  /*2970*/  LDSM.16.MT88.4 R112, [R216+0x3000] ;  /* 0x00300000d870783b */ /* 0x000fee0000004200 */
[----:B-1----:R-:W-:Y:S01]  /*2980*/  HMMA.16816.F32 R100, R100, R104, R80 ;  /* 0x000000686464723c */ /* 0x002fe20000001850 */
[----:B------:R-:W-:Y:S07]  /*2990*/  LDSM.16.M88.4 R80, [R74+0x4080] ;  /* 0x004080004a50783b */ /* 0x000fee0000000200 */
[-C--:B----4-:R-:W-:Y:S01]  /*29a0*/  HMMA.16816.F32 R124, R124, R106.reuse, R8 ;  /* 0x0000006a7c7c723c */ /* 0x090fe20000001808 */
[----:B------:R-:W0:Y:S07]  /*29b0*/  LDSM.16.MT88.4 R8, [R21+0x3000] ;  /* 0x003000001508783b */ /* 0x000e2e0000004200 */
[-C--:B--2---:R-:W-:Y:S01]  /*29c0*/  HMMA.16816.F32 R120, R120, R106.reuse, R92 ;  /* 0x0000006a7878723c */ /* 0x084fe2000000185c */
[----:B------:R-:W1:Y:S07]  /*29d0*/  LDSM.16.MT88.4 R92, [R217+0x3000] ;  /* 0x00300000d95c783b */ /* 0x000e6e0000004200 */
[-C--:B------:R-:W-:Y:S08]  /*29e0*/  HMMA.16816.F32 R12, R140, R106.reuse, R12 ;  /* 0x0000006a8c0c723c */ /* 0x080ff0000000180c */
[----:B---3--:R-:W-:Y:S01]  /*29f0*/  HMMA.16816.F32 R104, R136, R106, R100 ;  /* 0x0000006a8868723c */ /* 0x008fe20000001864 */
[----:B------:R-:W2:Y:S04]  /*2a00*/  LDSM.16.MT88.4 R136, [R135+0x3000] ;  /* 0x003000008788783b */ /* 0x000ea80000004200 */
[----:B------:R-:W3:Y:S03]  /*2a10*/  LDSM.16.MT88.4 R100, [R21+0x3800] ;  /* 0x003800001564783b */ /* 0x000ee60000004200 */
[-C--:B0-----:R-:W-:Y:S01]  /*2a20*/  HMMA.16816.F32 R124, R8, R80.reuse, R124 ;  /* 0x00000050087c723c */ /* 0x081fe2000000187c */
[----:B------:R-:W0:Y:S07]  /*2a30*/  LDSM.16.MT88.4 R8, [R217+0x3800] ;  /* 0x00380000d908783b */ /* 0x000e2e0000004200 */
[-C--:B-1----:R-:W-:Y:S01]  /*2a40*/  HMMA.16816.F32 R120, R92, R80.reuse, R120 ;  /* 0x000000505c78723c */ /* 0x082fe20000001878 */
[----:B------:R-:W1:Y:S07]  /*2a50*/  LDSM.16.MT88.4 R92, [R216+0x3800] ;  /* 0x00380000d85c783b */ /* 0x000e6e0000004200 */
[-C--:B------:R-:W-:Y:S01]  /*2a60*/  HMMA.16816.F32 R112, R112, R80.reuse, R12 ;  /* 0x000000507070723c */ /* 0x080fe2000000180c */
[----:B------:R-:W4:Y:S07]  /*2a70*/  LDSM.16.MT88.4 R12, [R135+0x3800] ;  /* 0x00380000870c783b */ /* 0x000f2e0000004200 */
[----:B--2---:R-:W-:Y:S01]  /*2a80*/  HMMA.16816.F32 R104, R136, R80, R104 ;  /* 0x000000508868723c */ /* 0x004fe20000001868 */
[----:B------:R-:W-:Y:S07]  /*2a90*/  BAR.SYNC.DEFER_BLOCKING 0x0 ;  /* 0x0000000000007b1d */ /* 0x000fee0000010000 */
[-C--:B---3--:R-:W-:Y:S08]  /*2aa0*/  HMMA.16816.F32 R100, R100, R82.reuse, R124 ;  /* 0x000000526464723c */ /* 0x088ff0000000187c */
[-C--:B0-----:R-:W-:Y:S08]  /*2ab0*/  HMMA.16816.F32 R8, R8, R82.reuse, R120 ;  /* 0x000000520808723c */ /* 0x081ff00000001878 */
[-C--:B-1----:R-:W-:Y:S08]  /*2ac0*/  HMMA.16816.F32 R92, R92, R82.reuse, R112 ;  /* 0x000000525c5c723c */ /* 0x082ff00000001870 */
[----:B----4-:R-:W-:Y:S07]  /*2ad0*/  HMMA.16816.F32 R80, R12, R82, R104 ;  /* 0x000000520c50723c */ /* 0x010fee0000001868 */
[----:B------:R-:W-:-:S02]  /*2ae0*/  FMUL R12, R100, c[0x0][0x188] ;  /* 0x00006200640c7a20 */ /* 0x000fc40000400000 */
[----:B------:R-:W-:Y:S02]  /*2af0*/  FMUL R13, R101, c[0x0][0x188] ;  /* 0x00006200650d7a20 */ /* 0x000fe40000400000 */
[----:B------:R-:W-:Y:S02]  /*2b00*/  FMUL R14, R102, c[0x0][0x188] ;  /* 0x00006200660e7a20 */ /* 0x000fe40000400000 */
[----:B------:R-:W-:Y:S02]  /*2b10*/  FMUL R15, R103, c[0x0][0x188] ;  /* 0x00006200670f7a20 */ /* 0x000fe40000400000 */
[----:B------:R-:W-:Y:S02]  /*2b20*/  FMUL R73, R8, c[0x0][0x188] ;  /* 0x0000620008497a20 */ /* 0x000fe40000400000 */
[----:B------:R-:W-:Y:S01]  /*2b30*/  FMUL R74, R9, c[0x0][0x188] ;  /* 0x00006200094a7a20 */ /* 0x000fe20000400000 */
[----:B------:R-:W-:Y:S02]  /*2b40*/  FMNMX R12, R12, R13, !PT ;  /* 0x0000000d0c0c7209 */ /* 0x000fe40007800000 */
[----:B------:R-:W-:Y:S01]  /*2b50*/  FMNMX R13, R14, R15, !PT ;  /* 0x0000000f0e0d7209 */ /* 0x000fe20007800000 */
[----:B------:R-:W-:Y:S01]  /*2b60*/  FMUL R15, R10, c[0x0][0x188] ;  /* 0x000062000a0f7a20 */ /* 0x000fe20000400000 */
[----:B------:R-:W-:Y:S01]  /*2b70*/  FMNMX R14, R73, R74, !PT ;  /* 0x0000004a490e7209 */ /* 0x000fe20007800000 */
[----:B------:R-:W-:-:S02]  /*2b80*/  FMUL R74, R11, c[0x0][0x188] ;  /* 0x000062000b4a7a20 */ /* 0x000fc40000400000 */
[----:B------:R-:W-:Y:S02]  /*2b90*/  FMUL R73, R92, c[0x0][0x188] ;  /* 0x000062005c497a20 */ /* 0x000fe40000400000 */
[----:B------:R-:W-:Y:S02]  /*2ba0*/  FMUL R90, R93, c[0x0][0x188] ;  /* 0x000062005d5a7a20 */ /* 0x000fe40000400000 */
[----:B------:R-:W-:Y:S02]  /*2bb0*/  FMUL R75, R94, c[0x0][0x188] ;  /* 0x000062005e4b7a20 */ /* 0x000fe40000400000 */
[----:B------:R-:W-:Y:S02]  /*2bc0*/  FMUL R104, R95, c[0x0][0x188] ;  /* 0x000062005f687a20 */ /* 0x000fe40000400000 */
[----:B------:R-:W-:Y:S02]  /*2bd0*/  FMUL R89, R80, c[0x0][0x188] ;  /* 0x0000620050597a20 */ /* 0x000fe40000400000 */
[----:B------:R-:W-:-:S02]  /*2be0*/  FMUL R106, R81, c[0x0][0x188] ;  /* 0x00006200516a7a20 */ /* 0x000fc40000400000 */
[----:B------:R-:W-:Y:S02]  /*2bf0*/  FMUL R91, R82, c[0x0][0x188] ;  /* 0x00006200525b7a20 */ /* 0x000fe40000400000 */
[----:B------:R-:W-:Y:S01]  /*2c00*/  FMUL R112, R83, c[0x0][0x188] ;  /* 0x0000620053707a20 */ /* 0x000fe20000400000 */
[----:B------:R-:W-:Y:S02]  /*2c10*/  FMNMX R105, R15, R74, !PT ;  /* 0x0000004a0f697209 */ /* 0x000fe40007800000 */
[----:B------:R-:W-:Y:S02]  /*2c20*/  FMNMX R90, R73, R90, !PT ;  /* 0x0000005a495a7209 */ /* 0x000fe40007800000 */
[----:B------:R-:W-:Y:S02]  /*2c30*/  FMNMX R75, R75, R104, !PT ;  /* 0x000000684b4b7209 */ /* 0x000fe40007800000 */
[----:B------:R-:W-:Y:S02]  /*2c40*/  FMNMX R89, R89, R106, !PT ;  /* 0x0000006a59597209 */ /* 0x000fe40007800000 */
[----:B------:R-:W-:Y:S01]  /*2c50*/  FMNMX R91, R91, R112, !PT ;  /* 0x000000705b5b7209 */ /* 0x000fe20007800000 */
[----:B------:R-:W0:Y:S04]  /*2c60*/  SHFL.BFLY PT, R74, R13, 0x2, 0x1f ;  /* 0x0c401f000d4a7f89 */ /* 0x000e2800000e0000 */
[----:B------:R-:W1:Y:S04]  /*2c70*/  SHFL.BFLY PT, R107, R14, 0x2, 0x1f ;  /* 0x0c401f000e6b7f89 */ /* 0x000e6800000e0000 */
[----:B------:R-:W2:Y:S04]  /*2c80*/  SHFL.BFLY PT, R104, R105, 0x2, 0x1f ;  /* 0x0c401f0069687f89 */ /* 0x000ea800000e0000 */
[----:B------:R-:W3:Y:S04]  /*2c90*/  SHFL.BFLY PT, R15, R12, 0x2, 0x1f ;  /* 0x0c401f000c0f7f89 */ /* 0x000ee800000e0000 */
[----:B------:R-:W4:Y:S04]  /*2ca0*/  SHFL.BFLY PT, R113, R90, 0x2, 0x1f ;  /* 0x0c401f005a717f89 */ /* 0x000f2800000e0000 */
[----:B------:R-:W5:Y:S04]  /*2cb0*/  SHFL.BFLY PT, R106, R75, 0x2, 0x1f ;  /* 0x0c401f004b6a7f89 */ /* 0x000f6800000e0000 */
[----:B------:R-:W5:Y:S04]  /*2cc0*/  SHFL.BFLY PT, R112, R89, 0x2, 0x1f ;  /* 0x0c401f0059707f89 */ /* 0x000f6800000e0000 */
[----:B------:R-:W5:Y:S01]  /*2cd0*/  SHFL.BFLY PT, R114, R91, 0x2, 0x1f ;  /* 0x0c401f005b727f89 */ /* 0x000f6200000e0000 */
[----:B0-----:R-:W-:-:S02]  /*2ce0*/  FMNMX R73, R13, R74, !PT ;  /* 0x0000004a0d497209 */ /* 0x001fc40007800000 */
[----:B-1----:R-:W-:Y:S02]  /*2cf0*/  FMNMX R74, R14, R107, !PT ;  /* 0x0000006b0e4a7209 */ /* 0x002fe40007800000 */
[----:B--2---:R-:W-:Y:S02]  /*2d00*/  FMNMX R104, R105, R104, !PT ;  /* 0x0000006869687209 */ /* 0x004fe40007800000 */
[----:B---3--:R-:W-:Y:S02]  /*2d10*/  FMNMX R15, R12, R15, !PT ;  /* 0x0000000f0c0f7209 */ /* 0x008fe40007800000 */
[----:B----4-:R-:W-:Y:S02]  /*2d20*/  FMNMX R113, R90, R113, !PT ;  /* 0x000000715a717209 */ /* 0x010fe40007800000 */
[----:B-----5:R-:W-:Y:S02]  /*2d30*/  FMNMX R107, R75, R106, !PT ;  /* 0x0000006a4b6b7209 */ /* 0x020fe40007800000 */
[----:B------:R-:W-:-:S02]  /*2d40*/  FMNMX R105, R89, R112, !PT ;  /* 0x0000007059697209 */ /* 0x000fc40007800000 */
        /* <DEDUP_REMOVED lines=10> */
[----:B-1----:R-:W-:Y:S01]  /*2df0*/  FMNMX R14, R73, R14, !PT ;  /* 0x0000000e490e7209 */ /* 0x002fe20007800000 */
[----:B------:R-:W0:Y:S01]  /*2e00*/  S2R R135, SR_TID.X ;  /* 0x0000000000877919 */ /* 0x000e220000002100 */
[----:B--2---:R-:W-:Y:S02]  /*2e10*/  FMNMX R90, R74, R13, !PT ;  /* 0x0000000d4a5a7209 */ /* 0x004fe40007800000 */
[----:B---3--:R-:W-:Y:S02]  /*2e20*/  FMNMX R106, R104, R75, !PT ;  /* 0x0000004b686a7209 */ /* 0x008fe40007800000 */
[----:B----4-:R-:W-:Y:S02]  /*2e30*/  FMNMX R112, R113, R112, !PT ;  /* 0x0000007071707209 */ /* 0x010fe40007800000 */
[----:B-----5:R-:W-:Y:S02]  /*2e40*/  FMNMX R114, R107, R114, !PT ;  /* 0x000000726b727209 */ /* 0x020fe40007800000 */
[----:B------:R-:W-:-:S02]  /*2e50*/  FMNMX R120, R105, R120, !PT ;  /* 0x0000007869787209 */ /* 0x000fc40007800000 */
[----:B------:R-:W-:Y:S01]  /*2e60*/  FMNMX R122, R115, R122, !PT ;  /* 0x0000007a737a7209 */ /* 0x000fe20007800000 */
[----:B------:R-:W-:Y:S04]  /*2e70*/  @!P0 STS [R19+0x4000], R12 ;  /* 0x0040000c13008388 */ /* 0x000fe80000000800 */
[----:B------:R-:W-:Y:S04]  /*2e80*/  @!P0 STS [R19+0x4100], R14 ;  /* 0x0041000e13008388 */ /* 0x000fe80000000800 */
[----:B------:R-:W-:Y:S04]  /*2e90*/  @!P0 STS [R19+0x4200], R90 ;  /* 0x0042005a13008388 */ /* 0x000fe80000000800 */
[----:B------:R-:W-:Y:S04]  /*2ea0*/  @!P0 STS [R19+0x4300], R106 ;  /* 0x0043006a13008388 */ /* 0x000fe80000000800 */
[----:B------:R-:W-:Y:S04]  /*2eb0*/  @!P0 STS [R19+0x4400], R112 ;  /* 0x0044007013008388 */ /* 0x000fe80000000800 */
[----:B------:R-:W-:Y:S04]  /*2ec0*/  @!P0 STS [R19+0x4500], R114 ;  /* 0x0045007213008388 */ /* 0x000fe80000000800 */
[----:B------:R-:W-:Y:S04]  /*2ed0*/  @!P0 STS [R19+0x4600], R120 ;  /* 0x0046007813008388 */ /* 0x000fe80000000800 */
[----:B------:R-:W-:Y:S01]  /*2ee0*/  @!P0 STS [R19+0x4700], R122 ;  /* 0x0047007a13008388 */ /* 0x000fe20000000800 */
[----:B0-----:R-:W-:-:S03]  /*2ef0*/  LOP3.LUT R135, R135, 0xff, RZ, 0xc0, !PT ;  /* 0x000000ff87877812 */ /* 0x001fc600078ec0ff */
[----:B------:R-:W-:Y:S06]  /*2f00*/  BAR.SYNC.DEFER_BLOCKING 0x0 ;  /* 0x0000000000007b1d */ /* 0x000fec0000010000 */
[----:B------:R-:W0:Y:S04]  /*2f10*/  LDS R13, [R135.X4+0x4000] ;  /* 0x00400000870d7984 */ /* 0x000e280000004800 */
[----:B------:R-:W1:Y:S04]  /*2f20*/  LDS R73, [R135.X4+0x4400] ;  /* 0x0044000087497984 */ /* 0x000e680000004800 */
[----:B0-----:R-:W0:Y:S04]  /*2f30*/  SHFL.BFLY PT, R12, R13, 0x4, 0x1f ;  /* 0x0c801f000d0c7f89 */ /* 0x001e2800000e0000 */
[----:B-1----:R-:W1:Y:S01]  /*2f40*/  SHFL.BFLY PT, R14, R73, 0x4, 0x1f ;  /* 0x0c801f00490e7f89 */ /* 0x002e6200000e0000 */
[----:B0-----:R-:W-:-:S02]  /*2f50*/  FMNMX R12, R13, R12, !PT ;  /* 0x0000000c0d0c7209 */ /* 0x001fc40007800000 */
[----:B-1----:R-:W-:-:S03]  /*2f60*/  FMNMX R74, R73, R14, !PT ;  /* 0x0000000e494a7209 */ /* 0x002fc60007800000 */
[----:B------:R-:W0:Y:S04]  /*2f70*/  SHFL.BFLY PT, R15, R12, 0x2, 0x1f ;  /* 0x0c401f000c0f7f89 */ /* 0x000e2800000e0000 */
[----:B------:R-:W1:Y:S01]  /*2f80*/  SHFL.BFLY PT, R75, R74, 0x2, 0x1f ;  /* 0x0c401f004a4b7f89 */ /* 0x000e6200000e0000 */
[----:B0-----:R-:W-:Y:S02]  /*2f90*/  FMNMX R15, R12, R15, !PT ;  /* 0x0000000f0c0f7209 */ /* 0x001fe40007800000 */
[----:B-1----:R-:W-:-:S03]  /*2fa0*/  FMNMX R75, R74, R75, !PT ;  /* 0x0000004b4a4b7209 */ /* 0x002fc60007800000 */
[----:B------:R-:W0:Y:S04]  /*2fb0*/  SHFL.BFLY PT, R14, R15, 0x1, 0x1f ;  /* 0x0c201f000f0e7f89 */ /* 0x000e2800000e0000 */
[----:B------:R-:W1:Y:S01]  /*2fc0*/  SHFL.BFLY PT, R90, R75, 0x1, 0x1f ;  /* 0x0c201f004b5a7f89 */ /* 0x000e6200000e0000 */
[----:B0-----:R-:W-:Y:S02]  /*2fd0*/  FMNMX R14, R15, R14, !PT ;  /* 0x0000000e0f0e7209 */ /* 0x001fe40007800000 */
[----:B-1----:R-:W-:-:S03]  /*2fe0*/  FMNMX R90, R75, R90, !PT ;  /* 0x0000005a4b5a7209 */ /* 0x002fc60007800000 */
[----:B------:R-:W-:Y:S04]  /*2ff0*/  @!P1 STS [R135.X4+0x4000], R14 ;  /* 0x0040000e87009388 */ /* 0x000fe80000004800 */
[----:B------:R-:W-:Y:S04]  /*3000*/  @!P1 STS [R135.X4+0x4400], R90 ;  /* 0x0044005a87009388 */ /* 0x000fe80000004800 */
[----:B------:R-:W-:Y:S06]  /*3010*/  BAR.SYNC.DEFER_BLOCKING 0x0 ;  /* 0x0000000000007b1d */ /* 0x000fec0000010000 */
[----:B------:R-:W0:Y:S04]  /*3020*/  LDS R13, [R252.X8+0x4100] ;  /* 0x00410000fc0d7984 */ /* 0x000e280000008800 */
[----:B------:R-:W1:Y:S04]  /*3030*/  LDS R12, [R252.X8+0x4000] ;  /* 0x00400000fc0c7984 */ /* 0x000e680000008800 */
[----:B------:R-:W2:Y:S04]  /*3040*/  LDS R89, [R252.X8+0x4200] ;  /* 0x00420000fc597984 */ /* 0x000ea80000008800 */
[----:B------:R-:W3:Y:S04]  /*3050*/  LDS R104, [R252.X8+0x4300] ;  /* 0x00430000fc687984 */ /* 0x000ee80000008800 */
[----:B------:R-:W4:Y:S04]  /*3060*/  LDS R73, [R252.X8+0x4400] ;  /* 0x00440000fc497984 */ /* 0x000f280000008800 */
[----:B------:R-:W-:Y:S01]  /*3070*/  LDS R105, [R252.X8+0x4700] ;  /* 0x00470000fc697984 */ /* 0x000fe20000008800 */
[----:B0-----:R-:W-:-:S02]  /*3080*/  FMNMX R14, R13, R72, !PT ;  /* 0x000000480d0e7209 */ /* 0x001fc40007800000 */
[----:B-1----:R-:W-:Y:S02]  /*3090*/  FMNMX R15, R12, R71, !PT ;  /* 0x000000470c0f7209 */ /* 0x002fe40007800000 */
[----:B--2---:R-:W-:-:S03]  /*30a0*/  FMNMX R13, R89, R70, !PT ;  /* 0x00000046590d7209 */ /* 0x004fc60007800000 */
[----:B------:R-:W-:Y:S02]  /*30b0*/  FFMA R101, R101, c[0x0][0x188], -R15 ;  /* 0x0000620065657a23 */ /* 0x000fe4000000080f */
[----:B------:R-:W-:Y:S02]  /*30c0*/  FFMA R8, R8, c[0x0][0x188], -R13 ;  /* 0x0000620008087a23 */ /* 0x000fe4000000080d */
[----:B------:R-:W-:Y:S02]  /*30d0*/  FMUL R75, R101, 1.4426950216293334961 ;  /* 0x3fb8aa3b654b7820 */ /* 0x000fe40000400000 */
[----:B------:R-:W-:Y:S02]  /*30e0*/  FFMA R12, R103, c[0x0][0x188], -R14 ;  /* 0x00006200670c7a23 */ /* 0x000fe4000000080e */
[----:B------:R-:W0:Y:S01]  /*30f0*/  LDS R103, [R252.X8+0x4500] ;  /* 0x00450000fc677984 */ /* 0x000e220000008800 */
[----:B------:R-:W-:-:S03]  /*3100*/  FMUL R101, R8, 1.4426950216293334961 ;  /* 0x3fb8aa3b08657820 */ /* 0x000fc60000400000 */
[----:B------:R-:W1:Y:S01]  /*3110*/  LDS R8, [R252.X8+0x4600] ;  /* 0x00460000fc087984 */ /* 0x000e620000008800 */
[----:B------:R-:W-:Y:S02]  /*3120*/  FFMA R100, R100, c[0x0][0x188], -R15 ;  /* 0x0000620064647a23 */ /* 0x000fe4000000080f */
[----:B------:R-:W-:Y:S02]  /*3130*/  FFMA R102, R102, c[0x0][0x188], -R14 ;  /* 0x0000620066667a23 */ /* 0x000fe4000000080e */
[----:B------:R-:W-:Y:S02]  /*3140*/  FMUL R74, R100, 1.4426950216293334961 ;  /* 0x3fb8aa3b644a7820 */ /* 0x000fe40000400000 */
[----:B------:R-:W-:Y:S01]  /*3150*/  FMUL R100, R12, 1.4426950216293334961 ;  /* 0x3fb8aa3b0c647820 */ /* 0x000fe20000400000 */
[----:B---3--:R-:W-:Y:S01]  /*3160*/  FMNMX R12, R104, R69, !PT ;  /* 0x00000045680c7209 */ /* 0x008fe20007800000 */
[----:B------:R-:W-:Y:S02]  /*3170*/  FFMA R9, R9, c[0x0][0x188], -R13 ;  /* 0x0000620009097a23 */ /* 0x000fe4000000080d */
[----:B------:R-:W-:-:S02]  /*3180*/  FMUL R90, R102, 1.4426950216293334961 ;  /* 0x3fb8aa3b665a7820 */ /* 0x000fc40000400000 */
[----:B------:R-:W-:Y:S02]  /*3190*/  FMUL R102, R9, 1.4426950216293334961 ;  /* 0x3fb8aa3b09667820 */ /* 0x000fe40000400000 */
[--C-:B------:R-:W-:Y:S02]  /*31a0*/  FFMA R9, R11, c[0x0][0x188], -R12.reuse ;  /* 0x000062000b097a23 */ /* 0x100fe4000000080c */
[----:B------:R-:W-:Y:S02]  /*31b0*/  FFMA R10, R10, c[0x0][0x188], -R12 ;  /* 0x000062000a0a7a23 */ /* 0x000fe4000000080c */
[----:B------:R-:W-:Y:S01]  /*31c0*/  FMUL R9, R9, 1.4426950216293334961 ;  /* 0x3fb8aa3b09097820 */ /* 0x000fe20000400000 */
[----:B----4-:R-:W-:Y:S01]  /*31d0*/  FMNMX R11, R73, R68, !PT ;  /* 0x00000044490b7209 */ /* 0x010fe20007800000 */
[----:B------:R-:W-:Y:S02]  /*31e0*/  FMUL R89, R10, 1.4426950216293334961 ;  /* 0x3fb8aa3b0a597820 */ /* 0x000fe40000400000 */
[----:B------:R1:W-:Y:S02]  /*31f0*/  MUFU.EX2 R91, R9 ;  /* 0x00000009005b7308 */ /* 0x0003e40000000800 */
[----:B------:R-:W-:-:S02]  /*3200*/  FFMA R92, R92, c[0x0][0x188], -R11 ;  /* 0x000062005c5c7a23 */ /* 0x000fc4000000080b */
[----:B------:R-:W-:Y:S01]  /*3210*/  FFMA R93, R93, c[0x0][0x188], -R11 ;  /* 0x000062005d5d7a23 */ /* 0x000fe2000000080b */
[----:B0-----:R-:W-:Y:S02]  /*3220*/  FMNMX R10, R103, R88, !PT ;  /* 0x00000058670a7209 */ /* 0x001fe40007800000 */
[----:B-1----:R-:W-:Y:S02]  /*3230*/  FMNMX R9, R8, R29, !PT ;  /* 0x0000001d08097209 */ /* 0x002fe40007800000 */
[----:B------:R-:W-:Y:S01]  /*3240*/  FMNMX R8, R105, R28, !PT ;  /* 0x0000001c69087209 */ /* 0x000fe20007800000 */
[--C-:B------:R-:W-:Y:S02]  /*3250*/  FFMA R94, R94, c[0x0][0x188], -R10.reuse ;  /* 0x000062005e5e7a23 */ /* 0x100fe4000000080a */
[----:B------:R-:W-:Y:S02]  /*3260*/  FFMA R95, R95, c[0x0][0x188], -R10 ;  /* 0x000062005f5f7a23 */ /* 0x000fe4000000080a */
[----:B------:R-:W-:-:S02]  /*3270*/  FFMA R80, R80, c[0x0][0x188], -R9 ;  /* 0x0000620050507a23 */ /* 0x000fc40000000809 */
[----:B------:R-:W-:Y:S02]  /*3280*/  FFMA R81, R81, c[0x0][0x188], -R9 ;  /* 0x0000620051517a23 */ /* 0x000fe40000000809 */
[--C-:B------:R-:W-:Y:S02]  /*3290*/  FFMA R82, R82, c[0x0][0x188], -R8.reuse ;  /* 0x0000620052527a23 */ /* 0x100fe40000000808 */
[----:B------:R-:W-:Y:S02]  /*32a0*/  FFMA R83, R83, c[0x0][0x188], -R8 ;  /* 0x0000620053537a23 */ /* 0x000fe40000000808 */
[----:B------:R-:W-:Y:S02]  /*32b0*/  FMUL R92, R92, 1.4426950216293334961 ;  /* 0x3fb8aa3b5c5c7820 */ /* 0x000fe40000400000 */
[----:B------:R-:W-:Y:S02]  /*32c0*/  FMUL R93, R93, 1.4426950216293334961 ;  /* 0x3fb8aa3b5d5d7820 */ /* 0x000fe40000400000 */
[----:B------:R-:W-:-:S02]  /*32d0*/  FMUL R94, R94, 1.4426950216293334961 ;  /* 0x3fb8aa3b5e5e7820 */ /* 0x000fc40000400000 */
[----:B------:R-:W-:Y:S02]  /*32e0*/  FMUL R95, R95, 1.4426950216293334961 ;  /* 0x3fb8aa3b5f5f7820 */ /* 0x000fe40000400000 */
[----:B------:R-:W-:Y:S02]  /*32f0*/  FMUL R80, R80, 1.4426950216293334961 ;  /* 0x3fb8aa3b50507820 */ /* 0x000fe40000400000 */
[----:B------:R-:W-:Y:S02]  /*3300*/  FMUL R81, R81, 1.4426950216293334961 ;  /* 0x3fb8aa3b51517820 */ /* 0x000fe40000400000 */
[----:B------:R-:W-:Y:S02]  /*3310*/  FMUL R82, R82, 1.4426950216293334961 ;  /* 0x3fb8aa3b52527820 */ /* 0x000fe40000400000 */
[----:B------:R-:W-:Y:S01]  /*3320*/  FMUL R83, R83, 1.4426950216293334961 ;  /* 0x3fb8aa3b53537820 */ /* 0x000fe20000400000 */
[----:B------:R-:W-:Y:S08]  /*3330*/  MUFU.EX2 R74, R74 ;  /* 0x0000004a004a7308 */ /* 0x000ff00000000800 */
[----:B------:R-:W0:Y:S08]  /*3340*/  MUFU.EX2 R75, R75 ;  /* 0x0000004b004b7308 */ /* 0x000e300000000800 */
[----:B------:R-:W-:Y:S08]  /*3350*/  MUFU.EX2 R101, R101 ;  /* 0x0000006500657308 */ /* 0x000ff00000000800 */
[----:B------:R-:W1:Y:S08]  /*3360*/  MUFU.EX2 R102, R102 ;  /* 0x0000006600667308 */ /* 0x000e700000000800 */
[----:B------:R-:W-:Y:S08]  /*3370*/  MUFU.EX2 R90, R90 ;  /* 0x0000005a005a7308 */ /* 0x000ff00000000800 */
[----:B------:R-:W2:Y:S08]  /*3380*/  MUFU.EX2 R100, R100 ;  /* 0x0000006400647308 */ /* 0x000eb00000000800 */
[----:B------:R-:W-:Y:S08]  /*3390*/  MUFU.EX2 R92, R92 ;  /* 0x0000005c005c7308 */ /* 0x000ff00000000800 */
[----:B------:R-:W3:Y:S08]  /*33a0*/  MUFU.EX2 R93, R93 ;  /* 0x0000005d005d7308 */ /* 0x000ef00000000800 */
[----:B------:R-:W4:Y:S08]  /*33b0*/  MUFU.EX2 R89, R89 ;  /* 0x0000005900597308 */ /* 0x000f300000000800 */
[----:B------:R-:W-:Y:S08]  /*33c0*/  MUFU.EX2 R94, R94 ;  /* 0x0000005e005e7308 */ /* 0x000ff00000000800 */
[----:B------:R-:W5:Y:S08]  /*33d0*/  MUFU.EX2 R95, R95 ;  /* 0x0000005f005f7308 */ /* 0x000f700000000800 */
[----:B------:R-:W-:Y:S08]  /*33e0*/  MUFU.EX2 R121, R80 ;  /* 0x0000005000797308 */ /* 0x000ff00000000800 */
[----:B------:R-:W0:Y:S08]  /*33f0*/  MUFU.EX2 R124, R81 ;  /* 0x00000051007c7308 */ /* 0x000e300000000800 */
[----:B------:R-:W-:Y:S08]  /*3400*/  MUFU.EX2 R127, R82 ;  /* 0x00000052007f7308 */ /* 0x000ff00000000800 */
[----:B------:R-:W5:Y:S01]  /*3410*/  MUFU.EX2 R126, R83 ;  /* 0x00000053007e7308 */ /* 0x000f620000000800 */
[----:B0-----:R-:W-:-:S02]  /*3420*/  FADD R115, R74, R75 ;  /* 0x0000004b4a737221 */ /* 0x001fc40000000000 */
[----:B-1----:R-:W-:Y:S02]  /*3430*/  FADD R122, R101, R102 ;  /* 0x00000066657a7221 */ /* 0x002fe40000000000 */
[----:B--2---:R-:W-:Y:S02]  /*3440*/  FADD R120, R90, R100 ;  /* 0x000000645a787221 */ /* 0x004fe40000000000 */
[----:B---3--:R-:W-:Y:S02]  /*3450*/  FADD R113, R92, R93 ;  /* 0x0000005d5c717221 */ /* 0x008fe40000000000 */
[----:B----4-:R-:W-:Y:S02]  /*3460*/  FADD R123, R89, R91 ;  /* 0x0000005b597b7221 */ /* 0x010fe40000000000 */
[----:B-----5:R-:W-:Y:S02]  /*3470*/  FADD R112, R94, R95 ;  /* 0x0000005f5e707221 */ /* 0x020fe40000000000 */
[----:B------:R-:W-:-:S02]  /*3480*/  FADD R105, R121, R124 ;  /* 0x0000007c79697221 */ /* 0x000fc40000000000 */
[----:B------:R-:W-:Y:S01]  /*3490*/  FADD R103, R127, R126 ;  /* 0x0000007e7f677221 */ /* 0x000fe20000000000 */
        /* <DEDUP_REMOVED lines=24> */
[----:B0-----:R-:W-:-:S03]  /*3620*/  FADD R120, R73, R120 ;  /* 0x0000007849787221 */ /* 0x001fc60000000000 */
[----:B------:R-:W-:Y:S01]  /*3630*/  BAR.SYNC.DEFER_BLOCKING 0x0 ;  /* 0x0000000000007b1d */ /* 0x000fe20000010000 */
[----:B-1----:R-:W-:Y:S02]  /*3640*/  FADD R122, R80, R113 ;  /* 0x00000071507a7221 */ /* 0x002fe40000000000 */
[----:B--2---:R-:W-:Y:S02]  /*3650*/  FADD R136, R82, R115 ;  /* 0x0000007352887221 */ /* 0x004fe40000000000 */
[----:B---3--:R-:W-:Y:S02]  /*3660*/  FADD R134, R81, R134 ;  /* 0x0000008651867221 */ /* 0x008fe40000000000 */
[----:B----4-:R-:W-:Y:S02]  /*3670*/  FADD R112, R83, R112 ;  /* 0x0000007053707221 */ /* 0x010fe40000000000 */
[----:B-----5:R-:W-:Y:S02]  /*3680*/  FADD R138, R107, R104 ;  /* 0x000000686b8a7221 */ /* 0x020fe40000000000 */
[----:B------:R-:W-:-:S02]  /*3690*/  FADD R140, R106, R105 ;  /* 0x000000696a8c7221 */ /* 0x000fc40000000000 */
[----:B------:R-:W-:Y:S01]  /*36a0*/  FADD R142, R114, R103 ;  /* 0x00000067728e7221 */ /* 0x000fe20000000000 */
[----:B------:R-:W-:Y:S04]  /*36b0*/  @!P0 STS [R19+0x4000], R120 ;  /* 0x0040007813008388 */ /* 0x000fe80000000800 */
[----:B------:R-:W-:Y:S04]  /*36c0*/  @!P0 STS [R19+0x4100], R122 ;  /* 0x0041007a13008388 */ /* 0x000fe80000000800 */
[----:B------:R-:W-:Y:S04]  /*36d0*/  @!P0 STS [R19+0x4200], R136 ;  /* 0x0042008813008388 */ /* 0x000fe80000000800 */
[----:B------:R-:W-:Y:S04]  /*36e0*/  @!P0 STS [R19+0x4300], R134 ;  /* 0x0043008613008388 */ /* 0x000fe80000000800 */
[----:B------:R-:W-:Y:S04]  /*36f0*/  @!P0 STS [R19+0x4400], R112 ;  /* 0x0044007013008388 */ /* 0x000fe80000000800 */
[----:B------:R-:W-:Y:S04]  /*3700*/  @!P0 STS [R19+0x4500], R138 ;  /* 0x0045008a13008388 */ /* 0x000fe80000000800 */
[----:B------:R-:W-:Y:S04]  /*3710*/  @!P0 STS [R19+0x4600], R140 ;  /* 0x0046008c13008388 */ /* 0x000fe80000000800 */
[----:B------:R-:W-:Y:S04]  /*3720*/  @!P0 STS [R19+0x4700], R142 ;  /* 0x0047008e13008388 */ /* 0x000fe80000000800 */
[----:B------:R-:W-:Y:S06]  /*3730*/  BAR.SYNC.DEFER_BLOCKING 0x0 ;  /* 0x0000000000007b1d */ /* 0x000fec0000010000 */
[----:B------:R-:W0:Y:S04]  /*3740*/  LDS R73, [R135.X4+0x4000] ;  /* 0x0040000087497984 */ /* 0x000e280000004800 */
[----:B------:R-:W1:Y:S04]  /*3750*/  LDS R83, [R135.X4+0x4400] ;  /* 0x0044000087537984 */ /* 0x000e680000004800 */
[----:B0-----:R-:W0:Y:S04]  /*3760*/  SHFL.BFLY PT, R80, R73, 0x4, 0x1f ;  /* 0x0c801f0049507f89 */ /* 0x001e2800000e0000 */
[----:B-1----:R-:W1:Y:S01]  /*3770*/  SHFL.BFLY PT, R104, R83, 0x4, 0x1f ;  /* 0x0c801f0053687f89 */ /* 0x002e6200000e0000 */
[----:B0-----:R-:W-:-:S02]  /*3780*/  FADD R82, R73, R80 ;  /* 0x0000005049527221 */ /* 0x001fc40000000000 */
[----:B-1----:R-:W-:-:S03]  /*3790*/  FADD R104, R83, R104 ;  /* 0x0000006853687221 */ /* 0x002fc60000000000 */
[----:B------:R-:W0:Y:S04]  /*37a0*/  SHFL.BFLY PT, R81, R82, 0x2, 0x1f ;  /* 0x0c401f0052517f89 */ /* 0x000e2800000e0000 */
[----:B------:R-:W1:Y:S01]  /*37b0*/  SHFL.BFLY PT, R105, R104, 0x2, 0x1f ;  /* 0x0c401f0068697f89 */ /* 0x000e6200000e0000 */
[----:B0-----:R-:W-:Y:S02]  /*37c0*/  FADD R103, R82, R81 ;  /* 0x0000005152677221 */ /* 0x001fe40000000000 */
[----:B-1----:R-:W-:-:S03]  /*37d0*/  FADD R115, R104, R105 ;  /* 0x0000006968737221 */ /* 0x002fc60000000000 */
[----:B------:R-:W0:Y:S04]  /*37e0*/  SHFL.BFLY PT, R80, R103, 0x1, 0x1f ;  /* 0x0c201f0067507f89 */ /* 0x000e2800000e0000 */
[----:B------:R-:W1:Y:S01]  /*37f0*/  SHFL.BFLY PT, R106, R115, 0x1, 0x1f ;  /* 0x0c201f00736a7f89 */ /* 0x000e6200000e0000 */
[----:B0-----:R-:W-:Y:S02]  /*3800*/  FADD R114, R103, R80 ;  /* 0x0000005067727221 */ /* 0x001fe40000000000 */
[----:B-1----:R-:W-:-:S03]  /*3810*/  FADD R73, R115, R106 ;  /* 0x0000006a73497221 */ /* 0x002fc60000000000 */
[----:B------:R0:W-:Y:S04]  /*3820*/  @!P1 STS [R135.X4+0x4000], R114 ;  /* 0x0040007287009388 */ /* 0x0001e80000004800 */
[----:B------:R-:W-:Y:S04]  /*3830*/  @!P1 STS [R135.X4+0x4400], R73 ;  /* 0x0044004987009388 */ /* 0x000fe80000004800 */
[----:B------:R-:W-:Y:S01]  /*3840*/  BAR.SYNC.DEFER_BLOCKING 0x0 ;  /* 0x0000000000007b1d */ /* 0x000fe20000010000 */
[----:B------:R-:W-:-:S04]  /*3850*/  IMAD.WIDE R112, R23, 0x2, R172 ;  /* 0x0000000217707825 */ /* 0x000fc800078e02ac */
[----:B------:R-:W-:-:S04]  /*3860*/  IMAD.WIDE R82, R23, 0x2, R168 ;  /* 0x0000000217527825 */ /* 0x000fc800078e02a8 */
[----:B------:R-:W-:-:S04]  /*3870*/  IMAD.WIDE R104, R23, 0x2, R166 ;  /* 0x0000000217687825 */ /* 0x000fc800078e02a6 */
[C---:B------:R-:W-:Y:S01]  /*3880*/  IMAD.WIDE R122, R23.reuse, 0x2, R162 ;  /* 0x00000002177a7825 */ /* 0x040fe200078e02a2 */
[----:B------:R1:W2:Y:S04]  /*3890*/  LDG.E.U16 R103, [R112.64] ;  /* 0x0000000470677981 */ /* 0x0002a8000c1e1500 */
[----:B------:R3:W4:Y:S01]  /*38a0*/  LDG.E.U16 R83, [R82.64] ;  /* 0x0000000452537981 */ /* 0x000722000c1e1500 */
[----:B------:R-:W-:-:S03]  /*38b0*/  IMAD.WIDE R80, R23, 0x2, R174 ;  /* 0x0000000217507825 */ /* 0x000fc600078e02ae */
[----:B------:R-:W5:Y:S01]  /*38c0*/  LDS R73, [R252.X8+0x4000] ;  /* 0x00400000fc497984 */ /* 0x000f620000008800 */
[----:B-1----:R-:W-:-:S03]  /*38d0*/  IMAD.WIDE R112, R23, 0x2, R164 ;  /* 0x0000000217707825 */ /* 0x002fc600078e02a4 */
[----:B------:R1:W2:Y:S04]  /*38e0*/  LDG.E.U16 R81, [R80.64] ;  /* 0x0000000450517981 */ /* 0x0002a8000c1e1500 */
[----:B---3--:R3:W2:Y:S04]  /*38f0*/  LDG.E.U16 R82, [R104.64] ;  /* 0x0000000468527981 */ /* 0x0086a8000c1e1500 */
[----:B------:R0:W2:Y:S01]  /*3900*/  LDG.E.U16 R112, [R112.64] ;  /* 0x0000000470707981 */ /* 0x0000a2000c1e1500 */
[----:B------:R-:W-:-:S03]  /*3910*/  IMAD.WIDE R106, R23, 0x2, R170 ;  /* 0x00000002176a7825 */ /* 0x000fc600078e02aa */
[----:B------:R-:W-:Y:S01]  /*3920*/  LDS R137, [R252.X8+0x4500] ;  /* 0x00450000fc897984 */ /* 0x000fe20000008800 */
[----:B---3--:R-:W-:-:S03]  /*3930*/  IMAD.WIDE R104, R23, 0x2, R156 ;  /* 0x0000000217687825 */ /* 0x008fc600078e029c */
[----:B-1----:R1:W3:Y:S04]  /*3940*/  LDG.E.U16 R80, [R106.64] ;  /* 0x000000046a507981 */ /* 0x0022e8000c1e1500 */
[----:B0-----:R0:W2:Y:S04]  /*3950*/  LDG.E.U16 R113, [R122.64] ;  /* 0x000000047a717981 */ /* 0x0010a8000c1e1500 */
[----:B------:R1:W3:Y:S01]  /*3960*/  LDG.E.U16 R120, [R104.64] ;  /* 0x0000000468787981 */ /* 0x0002e2000c1e1500 */
[----:B------:R-:W-:-:S03]  /*3970*/  IMAD.WIDE R114, R23, 0x2, R160 ;  /* 0x0000000217727825 */ /* 0x000fc600078e02a0 */
[----:B------:R-:W-:Y:S01]  /*3980*/  LDS R136, [R252.X8+0x4600] ;  /* 0x00460000fc887984 */ /* 0x000fe20000008800 */
[----:B0-----:R-:W-:-:S03]  /*3990*/  IMAD.WIDE R122, R23, 0x2, R150 ;  /* 0x00000002177a7825 */ /* 0x001fc600078e0296 */
[----:B------:R0:W4:Y:S01]  /*39a0*/  LDG.E.U16 R114, [R114.64] ;  /* 0x0000000472727981 */ /* 0x000122000c1e1500 */
[----:B-1----:R-:W-:-:S03]  /*39b0*/  IMAD.WIDE R104, R23, 0x2, R154 ;  /* 0x0000000217687825 */ /* 0x002fc600078e029a */
[----:B------:R1:W4:Y:S04]  /*39c0*/  LDG.E.U16 R138, [R122.64] ;  /* 0x000000047a8a7981 */ /* 0x000328000c1e1500 */
[----:B------:R0:W4:Y:S04]  /*39d0*/  LDG.E.U16 R125, [R104.64] ;  /* 0x00000004687d7981 */ /* 0x000128000c1e1500 */
[----:B------:R-:W-:Y:S01]  /*39e0*/  LDS R135, [R252.X8+0x4700] ;  /* 0x00470000fc877984 */ /* 0x000fe20000008800 */
[----:B-1----:R-:W-:-:S04]  /*39f0*/  IMAD.WIDE R122, R23, 0x2, R144 ;  /* 0x00000002177a7825 */ /* 0x002fc800078e0290 */
[C---:B0-----:R-:W-:Y:S01]  /*3a00*/  IMAD.WIDE R104, R23.reuse, 0x2, R148 ;  /* 0x0000000217687825 */ /* 0x041fe200078e0294 */
[----:B------:R0:W4:Y:S04]  /*3a10*/  LDG.E.U16 R141, [R122.64] ;  /* 0x000000047a8d7981 */ /* 0x000128000c1e1500 */
[----:B------:R1:W4:Y:S01]  /*3a20*/  LDG.E.U16 R139, [R104.64] ;  /* 0x00000004688b7981 */ /* 0x000322000c1e1500 */
[----:B0-----:R-:W-:-:S04]  /*3a30*/  IMAD.WIDE R122, R23, 0x2, R34 ;  /* 0x00000002177a7825 */ /* 0x001fc800078e0222 */
[C---:B-1----:R-:W-:Y:S01]  /*3a40*/  IMAD.WIDE R104, R23.reuse, 0x2, R30 ;  /* 0x0000000217687825 */ /* 0x042fe200078e021e */
[----:B------:R0:W4:Y:S04]  /*3a50*/  LDG.E.U16 R216, [R122.64] ;  /* 0x000000047ad87981 */ /* 0x000128000c1e1500 */
[----:B------:R1:W4:Y:S01]  /*3a60*/  LDG.E.U16 R142, [R104.64] ;  /* 0x00000004688e7981 */ /* 0x000322000c1e1500 */
[----:B0-----:R-:W-:-:S04]  /*3a70*/  IMAD.WIDE R122, R23, 0x2, R40 ;  /* 0x00000002177a7825 */ /* 0x001fc800078e0228 */
[C---:B-1----:R-:W-:Y:S01]  /*3a80*/  IMAD.WIDE R104, R23.reuse, 0x2, R36 ;  /* 0x0000000217687825 */ /* 0x042fe200078e0224 */
[----:B------:R0:W4:Y:S04]  /*3a90*/  LDG.E.U16 R221, [R122.64] ;  /* 0x000000047add7981 */ /* 0x000128000c1e1500 */
[----:B------:R1:W4:Y:S01]  /*3aa0*/  LDG.E.U16 R217, [R104.64] ;  /* 0x0000000468d97981 */ /* 0x000322000c1e1500 */
[----:B------:R-:W-:-:S04]  /*3ab0*/  IMAD.WIDE R106, R23, 0x2, R158 ;  /* 0x00000002176a7825 */ /* 0x000fc800078e029e */
[C---:B0-----:R-:W-:Y:S01]  /*3ac0*/  IMAD.WIDE R122, R23.reuse, 0x2, R46 ;  /* 0x00000002177a7825 */ /* 0x041fe200078e022e */
[----:B------:R0:W4:Y:S03]  /*3ad0*/  LDG.E.U16 R115, [R106.64] ;  /* 0x000000046a737981 */ /* 0x000126000c1e1500 */
[C---:B-1----:R-:W-:Y:S02]  /*3ae0*/  IMAD.WIDE R104, R23.reuse, 0x2, R42 ;  /* 0x0000000217687825 */ /* 0x042fe400078e022a */
[----:B------:R1:W4:Y:S04]  /*3af0*/  LDG.E.U16 R123, [R122.64] ;  /* 0x000000047a7b7981 */ /* 0x000328000c1e1500 */
[----:B------:R5:W4:Y:S01]  /*3b00*/  LDG.E.U16 R224, [R104.64] ;  /* 0x0000000468e07981 */ /* 0x000b22000c1e1500 */
[----:B0-----:R-:W-:-:S04]  /*3b10*/  IMAD.WIDE R106, R23, 0x2, R152 ;  /* 0x00000002176a7825 */ /* 0x001fc800078e0298 */
[----:B-1----:R-:W-:Y:S01]  /*3b20*/  FADD R122, -R15, R71 ;  /* 0x000000470f7a7221 */ /* 0x002fe20000000100 */
[----:B------:R0:W4:Y:S01]  /*3b30*/  LDG.E.U16 R134, [R106.64] ;  /* 0x000000046a867981 */ /* 0x000122000c1e1500 */
[----:B-----5:R-:W-:-:S04]  /*3b40*/  IMAD.WIDE R104, R23, 0x2, R48 ;  /* 0x0000000217687825 */ /* 0x020fc800078e0230 */
[----:B------:R-:W-:Y:S01]  /*3b50*/  FMUL R122, R122, 1.4426950216293334961 ;  /* 0x3fb8aa3b7a7a7820 */ /* 0x000fe20000400000 */
[----:B------:R1:W5:Y:S01]  /*3b60*/  LDG.E.U16 R71, [R104.64] ;  /* 0x0000000468477981 */ /* 0x000362000c1e1500 */
[----:B0-----:R-:W-:-:S04]  /*3b70*/  IMAD.WIDE R106, R23, 0x2, R146 ;  /* 0x00000002176a7825 */ /* 0x001fc800078e0292 */
[----:B------:R-:W0:Y:S01]  /*3b80*/  MUFU.EX2 R122, R122 ;  /* 0x0000007a007a7308 */ /* 0x000e220000000800 */
[----:B------:R0:W5:Y:S01]  /*3b90*/  LDG.E.U16 R140, [R106.64] ;  /* 0x000000046a8c7981 */ /* 0x000162000c1e1500 */
[----:B-1----:R-:W-:-:S05]  /*3ba0*/  IMAD.WIDE R104, R23, 0x2, R50 ;  /* 0x0000000217687825 */ /* 0x002fca00078e0232 */
[----:B------:R1:W5:Y:S01]  /*3bb0*/  LDG.E.U16 R230, [R104.64] ;  /* 0x0000000468e67981 */ /* 0x000362000c1e1500 */
[----:B0-----:R-:W-:-:S05]  /*3bc0*/  IMAD.WIDE R106, R23, 0x2, R32 ;  /* 0x00000002176a7825 */ /* 0x001fca00078e0220 */
        /* <DEDUP_REMOVED lines=9> */
[C---:B-1----:R-:W-:Y:S02]  /*3c60*/  FMUL R104, R122.reuse, R64 ;  /* 0x000000407a687220 */ /* 0x042fe40000400000 */
[----:B------:R-:W-:Y:S02]  /*3c70*/  FMUL R105, R122, R65 ;  /* 0x000000417a697220 */ /* 0x000fe40000400000 */
[----:B------:R-:W-:-:S05]  /*3c80*/  IMAD.WIDE R64, R23, 0x2, R58 ;  /* 0x0000000217407825 */ /* 0x000fca00078e023a */
[----:B------:R1:W5:Y:S01]  /*3c90*/  LDG.E.U16 R244, [R64.64] ;  /* 0x0000000440f47981 */ /* 0x000362000c1e1500 */
[----:B0-----:R-:W-:-:S05]  /*3ca0*/  IMAD.WIDE R106, R23, 0x2, R52 ;  /* 0x00000002176a7825 */ /* 0x001fca00078e0234 */
[----:B------:R0:W5:Y:S01]  /*3cb0*/  LDG.E.U16 R231, [R106.64] ;  /* 0x000000046ae77981 */ /* 0x000162000c1e1500 */
[----:B-1----:R-:W-:-:S06]  /*3cc0*/  IMAD.WIDE R64, R23, 0x2, R132 ;  /* 0x0000000217407825 */ /* 0x002fcc00078e0284 */
[----:B------:R1:W5:Y:S04]  /*3cd0*/  LDG.E.U16 R64, [R64.64] ;  /* 0x0000000440407981 */ /* 0x000368000c1e1500 */
[----:B0-----:R-:W0:Y:S01]  /*3ce0*/  LDS R106, [R252.X8+0x4100] ;  /* 0x00410000fc6a7984 */ /* 0x001e220000008800 */
[----:B------:R-:W-:-:S04]  /*3cf0*/  FADD R107, -R14, R72 ;  /* 0x000000480e6b7221 */ /* 0x000fc80000000100 */
[----:B------:R-:W-:Y:S01]  /*3d00*/  FMUL R107, R107, 1.4426950216293334961 ;  /* 0x3fb8aa3b6b6b7820 */ /* 0x000fe20000400000 */
[----:B-1----:R-:W1:Y:S05]  /*3d10*/  LDS R65, [R252.X8+0x4200] ;  /* 0x00420000fc417984 */ /* 0x002e6a0000008800 */
[----:B------:R-:W0:Y:S01]  /*3d20*/  MUFU.EX2 R107, R107 ;  /* 0x0000006b006b7308 */ /* 0x000e220000000800 */
[----:B------:R-:W-:Y:S02]  /*3d30*/  FFMA R16, R122, R16, R73 ;  /* 0x000000107a107223 */ /* 0x000fe40000000049 */
[C---:B0-----:R-:W-:Y:S02]  /*3d40*/  FFMA R7, R107.reuse, R7, R106 ;  /* 0x000000076b077223 */ /* 0x041fe4000000006a */
[----:B------:R-:W-:-:S02]  /*3d50*/  FMUL R106, R107, R66 ;  /* 0x000000426b6a7220 */ /* 0x000fc40000400000 */
[----:B------:R-:W-:-:S04]  /*3d60*/  FADD R66, -R13, R70 ;  /* 0x000000460d427221 */ /* 0x000fc80000000100 */
[----:B------:R-:W-:-:S04]  /*3d70*/  FMUL R66, R66, 1.4426950216293334961 ;  /* 0x3fb8aa3b42427820 */ /* 0x000fc80000400000 */
[----:B------:R-:W1:Y:S02]  /*3d80*/  MUFU.EX2 R73, R66 ;  /* 0x0000004200497308 */ /* 0x000e640000000800 */
[C---:B-1----:R-:W-:Y:S02]  /*3d90*/  FFMA R6, R73.reuse, R6, R65 ;  /* 0x0000000649067223 */ /* 0x042fe40000000041 */
[C---:B------:R-:W-:Y:S01]  /*3da0*/  FMUL R72, R73.reuse, R60 ;  /* 0x0000003c49487220 */ /* 0x040fe20000400000 */
[----:B------:R-:W0:Y:S01]  /*3db0*/  LDS R65, [R252.X8+0x4300] ;  /* 0x00430000fc417984 */ /* 0x000e220000008800 */
[----:B------:R-:W-:-:S03]  /*3dc0*/  FMUL R96, R73, R96 ;  /* 0x0000006049607220 */ /* 0x000fc60000400000 */
[----:B------:R-:W1:Y:S01]  /*3dd0*/  LDS R60, [R252.X8+0x4400] ;  /* 0x00440000fc3c7984 */ /* 0x000e620000008800 */
[----:B------:R-:W-:-:S03]  /*3de0*/  FMUL R97, R73, R97 ;  /* 0x0000006149617220 */ /* 0x000fc60000400000 */
[----:B------:R-:W-:Y:S01]  /*3df0*/  BAR.SYNC.DEFER_BLOCKING 0x0 ;  /* 0x0000000000007b1d */ /* 0x000fe20000010000 */
[----:B------:R-:W-:Y:S02]  /*3e00*/  FMUL R73, R73, R61 ;  /* 0x0000003d49497220 */ /* 0x000fe40000400000 */
[----:B------:R-:W-:-:S04]  /*3e10*/  FADD R61, -R12, R69 ;  /* 0x000000450c3d7221 */ /* 0x000fc80000000100 */
[----:B------:R-:W-:-:S04]  /*3e20*/  FMUL R61, R61, 1.4426950216293334961 ;  /* 0x3fb8aa3b3d3d7820 */ /* 0x000fc80000400000 */
[----:B------:R0:W0:Y:S01]  /*3e30*/  MUFU.EX2 R66, R61 ;  /* 0x0000003d00427308 */ /* 0x0000220000000800 */
[----:B------:R-:W-:Y:S02]  /*3e40*/  FMUL R84, R122, R84 ;  /* 0x000000547a547220 */ /* 0x000fe40000400000 */
[----:B0-----:R-:W-:-:S04]  /*3e50*/  FADD R61, -R11, R68 ;  /* 0x000000440b3d7221 */ /* 0x001fc80000000100 */
[----:B------:R-:W-:Y:S02]  /*3e60*/  FMUL R61, R61, 1.4426950216293334961 ;  /* 0x3fb8aa3b3d3d7820 */ /* 0x000fe40000400000 */
[----:B------:R-:W-:Y:S01]  /*3e70*/  FMUL R85, R122, R85 ;  /* 0x000000557a557220 */ /* 0x000fe20000400000 */
[----:B------:R-:W-:Y:S01]  /*3e80*/  F2FP.PACK_AB R90, R100, R90 ;  /* 0x0000005a645a723e */ /* 0x000fe200000000ff */
[----:B------:R0:W1:Y:S01]  /*3e90*/  MUFU.EX2 R122, R61 ;  /* 0x0000003d007a7308 */ /* 0x0000620000000800 */
[----:B------:R-:W-:Y:S02]  /*3ea0*/  F2FP.PACK_AB R101, R102, R101 ;  /* 0x000000656665723e */ /* 0x000fe400000000ff */
[----:B------:R-:W-:Y:S02]  /*3eb0*/  F2FP.PACK_AB R89, R91, R89 ;  /* 0x000000595b59723e */ /* 0x000fe400000000ff */
[----:B------:R-:W-:Y:S02]  /*3ec0*/  F2FP.PACK_AB R92, R93, R92 ;  /* 0x0000005c5d5c723e */ /* 0x000fe400000000ff */
[----:B------:R-:W-:-:S02]  /*3ed0*/  F2FP.PACK_AB R94, R95, R94 ;  /* 0x0000005e5f5e723e */ /* 0x000fc400000000ff */
[----:B0-----:R-:W-:Y:S02]  /*3ee0*/  F2FP.PACK_AB R61, R75, R74 ;  /* 0x0000004a4b3d723e */ /* 0x001fe400000000ff */
[----:B------:R-:W-:Y:S02]  /*3ef0*/  F2FP.PACK_AB R121, R124, R121 ;  /* 0x000000797c79723e */ /* 0x000fe400000000ff */
[----:B------:R-:W-:Y:S01]  /*3f00*/  F2FP.PACK_AB R126, R126, R127 ;  /* 0x0000007f7e7e723e */ /* 0x000fe200000000ff */
[----:B--2---:R-:W-:Y:S04]  /*3f10*/  STS.U16 [R17+0x4000], R81 ;  /* 0x0040005111007388 */ /* 0x004fe80000000400 */
[----:B---3--:R-:W-:Y:S04]  /*3f20*/  STS.U16 [R17+0x4400], R80 ;  /* 0x0044005011007388 */ /* 0x008fe80000000400 */
[----:B------:R-:W-:Y:S04]  /*3f30*/  STS.U16 [R17+0x4800], R82 ;  /* 0x0048005211007388 */ /* 0x000fe80000000400 */
[----:B------:R-:W-:Y:S04]  /*3f40*/  STS.U16 [R17+0x4c00], R113 ;  /* 0x004c007111007388 */ /* 0x000fe80000000400 */
[----:B----4-:R-:W-:Y:S04]  /*3f50*/  STS.U16 [R17+0x5800], R138 ;  /* 0x0058008a11007388 */ /* 0x010fe80000000400 */
[----:B------:R-:W-:Y:S04]  /*3f60*/  STS.U16 [R17+0x5400], R125 ;  /* 0x0054007d11007388 */ /* 0x000fe80000000400 */
[----:B------:R-:W-:Y:S04]  /*3f70*/  STS.U16 [R17+0x6400], R216 ;  /* 0x006400d811007388 */ /* 0x000fe80000000400 */
[----:B------:R-:W-:Y:S04]  /*3f80*/  STS.U16 [R17+0x6000], R142 ;  /* 0x0060008e11007388 */ /* 0x000fe80000000400 */
[----:B------:R-:W-:Y:S04]  /*3f90*/  STS.U16 [R17+0x5000], R115 ;  /* 0x0050007311007388 */ /* 0x000fe80000000400 */
[----:B------:R-:W-:Y:S04]  /*3fa0*/  STS.U16 [R17+0x7000], R123 ;  /* 0x0070007b11007388 */ /* 0x000fe80000000400 */
[----:B------:R-:W-:Y:S04]  /*3fb0*/  STS.U16 [R17+0x6c00], R224 ;  /* 0x006c00e011007388 */ /* 0x000fe80000000400 */
[----:B-----5:R-:W-:Y:S04]  /*3fc0*/  STS.U16 [R17+0x5c00], R140 ;  /* 0x005c008c11007388 */ /* 0x020fe80000000400 */
[----:B------:R-:W-:Y:S04]  /*3fd0*/  STS.U16 [R17+0x7400], R230 ;  /* 0x007400e611007388 */ /* 0x000fe80000000400 */
[----:B------:R-:W-:Y:S04]  /*3fe0*/  STS.U16 [R17+0x7800], R234 ;  /* 0x007800ea11007388 */ /* 0x000fe80000000400 */
[----:B------:R-:W-:Y:S01]  /*3ff0*/  STS.U16 [R17+0x6800], R220 ;  /* 0x006800dc11007388 */ /* 0x000fe20000000400 */
[----:B------:R-:W-:-:S03]  /*4000*/  FMUL R86, R107, R86 ;  /* 0x000000566b567220 */ /* 0x000fc60000400000 */
        /* <DEDUP_REMOVED lines=17> */
[----:B------:R-:W-:Y:S04]  /*4120*/  STS [R20+0x8000], R61 ;  /* 0x0080003d14007388 */ /* 0x000fe80000000800 */
[----:B------:R-:W-:Y:S04]  /*4130*/  STS [R20+0x8400], R90 ;  /* 0x0084005a14007388 */ /* 0x000fe80000000800 */
[----:B------:R-:W-:Y:S04]  /*4140*/  STS [R20+0x8800], R101 ;  /* 0x0088006514007388 */ /* 0x000fe80000000800 */
[----:B------:R0:W-:Y:S04]  /*4150*/  STS [R20+0x8c00], R89 ;  /* 0x008c005914007388 */ /* 0x0001e80000000800 */
[----:B------:R-:W-:Y:S04]  /*4160*/  STS [R20+0x9000], R92 ;  /* 0x0090005c14007388 */ /* 0x000fe80000000800 */
[----:B------:R-:W-:Y:S04]  /*4170*/  STS [R20+0x9400], R94 ;  /* 0x0094005e14007388 */ /* 0x000fe80000000800 */
[----:B------:R-:W-:Y:S04]  /*4180*/  STS [R20+0x9800], R121 ;  /* 0x0098007914007388 */ /* 0x000fe80000000800 */
[----:B------:R-:W-:Y:S04]  /*4190*/  STS [R20+0x9c00], R126 ;  /* 0x009c007e14007388 */ /* 0x000fe80000000800 */
[----:B------:R-:W-:Y:S01]  /*41a0*/  BAR.SYNC.DEFER_BLOCKING 0x0 ;  /* 0x0000000000007b1d */ /* 0x000fe20000010000 */
[----:B------:R-:W-:-:S02]  /*41b0*/  FMUL R87, R107, R87 ;  /* 0x000000576b577220 */ /* 0x000fc40000400000 */
[----:B------:R-:W-:Y:S02]  /*41c0*/  FMUL R107, R107, R67 ;  /* 0x000000436b6b7220 */ /* 0x000fe40000400000 */
[C---:B------:R-:W-:Y:S02]  /*41d0*/  FFMA R5, R66.reuse, R5, R65 ;  /* 0x0000000542057223 */ /* 0x040fe40000000041 */
[C---:B------:R-:W-:Y:S02]  /*41e0*/  FMUL R98, R66.reuse, R98 ;  /* 0x0000006242627220 */ /* 0x040fe40000400000 */
[C---:B------:R-:W-:Y:S02]  /*41f0*/  FMUL R99, R66.reuse, R99 ;  /* 0x0000006342637220 */ /* 0x040fe40000400000 */
[C---:B------:R-:W-:Y:S02]  /*4200*/  FMUL R74, R66.reuse, R62 ;  /* 0x0000003e424a7220 */ /* 0x040fe40000400000 */
[----:B------:R-:W-:-:S02]  /*4210*/  FMUL R75, R66, R63 ;  /* 0x0000003f424b7220 */ /* 0x000fc40000400000 */
[----:B-1----:R-:W-:Y:S01]  /*4220*/  FFMA R4, R122, R4, R60 ;  /* 0x000000047a047223 */ /* 0x002fe2000000003c */
[----:B------:R-:W-:Y:S04]  /*4230*/  LDSM.16.M88.4 R80, [R25+0x8000] ;  /* 0x008000001950783b */ /* 0x000fe80000000200 */
[----:B------:R-:W1:Y:S04]  /*4240*/  LDSM.16.M88.4 R64, [R27+0x4000] ;  /* 0x004000001b40783b */ /* 0x000e680000000200 */
[----:B------:R-:W2:Y:S04]  /*4250*/  LDSM.16.M88.4 R60, [R27+0x6000] ;  /* 0x006000001b3c783b */ /* 0x000ea80000000200 */
[----:B------:R-:W3:Y:S04]  /*4260*/  LDSM.16.M88.4 R68, [R25+0x8800] ;  /* 0x008800001944783b */ /* 0x000ee80000000200 */
[----:B------:R-:W4:Y:S01]  /*4270*/  LDSM.16.M88.4 R124, [R25+0x9000] ;  /* 0x00900000197c783b */ /* 0x000f220000000200 */
[----:B------:R-:W-:-:S02]  /*4280*/  FADD R88, -R10, R88 ;  /* 0x000000580a587221 */ /* 0x000fc40000000100 */
[----:B------:R-:W-:Y:S02]  /*4290*/  FADD R29, -R9, R29 ;  /* 0x0000001d091d7221 */ /* 0x000fe40000000100 */
[----:B------:R-:W-:Y:S02]  /*42a0*/  FMUL R88, R88, 1.4426950216293334961 ;  /* 0x3fb8aa3b58587820 */ /* 0x000fe40000400000 */
[----:B0-----:R-:W-:Y:S02]  /*42b0*/  FMUL R89, R29, 1.4426950216293334961 ;  /* 0x3fb8aa3b1d597820 */ /* 0x001fe40000400000 */
[----:B------:R-:W-:Y:S01]  /*42c0*/  FADD R29, -R8, R28 ;  /* 0x0000001c081d7221 */ /* 0x000fe20000000100 */
[----:B------:R-:W0:Y:S01]  /*42d0*/  MUFU.EX2 R134, R88 ;  /* 0x0000005800867308 */ /* 0x000e220000000800 */
[----:B------:R-:W-:Y:S02]  /*42e0*/  LOP3.LUT R91, R25, 0x20, RZ, 0x3c, !PT ;  /* 0x00000020195b7812 */ /* 0x000fe400078e3cff */
[----:B------:R-:W-:-:S03]  /*42f0*/  FMUL R29, R29, 1.4426950216293334961 ;  /* 0x3fb8aa3b1d1d7820 */ /* 0x000fc60000400000 */
[----:B------:R-:W-:Y:S01]  /*4300*/  LDSM.16.M88.4 R100, [R91+0x8000] ;  /* 0x008000005b64783b */ /* 0x000fe20000000200 */
[C---:B-1----:R-:W-:Y:S08]  /*4310*/  HMMA.16816.F32 R84, R80.reuse, R64, R84 ;  /* 0x000000405054723c */ /* 0x042ff00000001854 */
[----:B--2---:R-:W-:Y:S01]  /*4320*/  HMMA.16816.F32 R104, R80, R60, R104 ;  /* 0x0000003c5068723c */ /* 0x004fe20000001868 */
[----:B------:R-:W1:Y:S01]  /*4330*/  LDSM.16.M88.4 R80, [R25+0x9800] ;  /* 0x009800001950783b */ /* 0x000e620000000200 */
[----:B------:R-:W2:Y:S06]  /*4340*/  MUFU.EX2 R28, R89 ;  /* 0x00000059001c7308 */ /* 0x000eac0000000800 */
[C---:B---3--:R-:W-:Y:S02]  /*4350*/  HMMA.16816.F32 R96, R68.reuse, R64, R96 ;  /* 0x000000404460723c */ /* 0x048fe40000001860 */
[----:B------:R-:W3:Y:S06]  /*4360*/  MUFU.EX2 R29, R29 ;  /* 0x0000001d001d7308 */ /* 0x000eec0000000800 */
[----:B------:R-:W-:Y:S01]  /*4370*/  HMMA.16816.F32 R72, R68, R60, R72 ;  /* 0x0000003c4448723c */ /* 0x000fe20000001848 */
[----:B------:R-:W5:Y:S01]  /*4380*/  LDSM.16.M88.4 R68, [R91+0x8800] ;  /* 0x008800005b44783b */ /* 0x000f620000000200 */
[----:B------:R-:W-:-:S02]  /*4390*/  FMUL R128, R122, R128 ;  /* 0x000000807a807220 */ /* 0x000fc40000400000 */
[----:B------:R-:W-:Y:S02]  /*43a0*/  FMUL R129, R122, R129 ;  /* 0x000000817a817220 */ /* 0x000fe40000400000 */
[C---:B0-----:R-:W-:Y:S02]  /*43b0*/  FMUL R130, R134.reuse, R130 ;  /* 0x0000008286827220 */ /* 0x041fe40000400000 */
[----:B------:R-:W-:Y:S02]  /*43c0*/  FMUL R131, R134, R131 ;  /* 0x0000008386837220 */ /* 0x000fe40000400000 */
[C---:B------:R-:W-:Y:S02]  /*43d0*/  FMUL R116, R122.reuse, R116 ;  /* 0x000000747a747220 */ /* 0x040fe40000400000 */
[----:B------:R-:W-:Y:S02]  /*43e0*/  FMUL R117, R122, R117 ;  /* 0x000000757a757220 */ /* 0x000fe40000400000 */
[----:B------:R-:W-:-:S02]  /*43f0*/  FMUL R118, R134, R118 ;  /* 0x0000007686767220 */ /* 0x000fc40000400000 */
[----:B------:R-:W-:Y:S01]  /*4400*/  FMUL R119, R134, R119 ;  /* 0x0000007786777220 */ /* 0x000fe20000400000 */
[C---:B----4-:R-:W-:Y:S01]  /*4410*/  HMMA.16816.F32 R128, R124.reuse, R64, R128 ;  /* 0x000000407c80723c */ /* 0x050fe20000001880 */
[C---:B--2---:R-:W-:Y:S01]  /*4420*/  FMUL R76, R28.reuse, R76 ;  /* 0x0000004c1c4c7220 */ /* 0x044fe20000400000 */
[----:B------:R-:W0:Y:S01]  /*4430*/  LDSM.16.M88.4 R120, [R91+0x9000] ;  /* 0x009000005b78783b */ /* 0x000e220000000200 */
[C---:B------:R-:W-:Y:S02]  /*4440*/  FMUL R77, R28.reuse, R77 ;  /* 0x0000004d1c4d7220 */ /* 0x040fe40000400000 */
[C---:B---3--:R-:W-:Y:S02]  /*4450*/  FMUL R78, R29.reuse, R78 ;  /* 0x0000004e1d4e7220 */ /* 0x048fe40000400000 */
[----:B------:R-:W-:Y:S01]  /*4460*/  FMUL R79, R29, R79 ;  /* 0x0000004f1d4f7220 */ /* 0x000fe20000400000 */
[----:B------:R-:W-:Y:S01]  /*4470*/  HMMA.16816.F32 R124, R124, R60, R116 ;  /* 0x0000003c7c7c723c */ /* 0x000fe20000001874 */
[C---:B------:R-:W-:Y:S01]  /*4480*/  FMUL R92, R28.reuse, R108 ;  /* 0x0000006c1c5c7220 */ /* 0x040fe20000400000 */
[----:B------:R-:W2:Y:S01]  /*4490*/  LDSM.16.M88.4 R116, [R91+0x9800] ;  /* 0x009800005b74783b */ /* 0x000ea20000000200 */
[----:B------:R-:W-:-:S02]  /*44a0*/  FMUL R93, R28, R109 ;  /* 0x0000006d1c5d7220 */ /* 0x000fc40000400000 */
[C---:B------:R-:W-:Y:S02]  /*44b0*/  FMUL R94, R29.reuse, R110 ;  /* 0x0000006e1d5e7220 */ /* 0x040fe40000400000 */
[----:B------:R-:W-:Y:S01]  /*44c0*/  FMUL R95, R29, R111 ;  /* 0x0000006f1d5f7220 */ /* 0x000fe20000400000 */
[----:B------:R-:W-:Y:S02]  /*44d0*/  LOP3.LUT R113, R25, 0x40, RZ, 0x3c, !PT ;  /* 0x0000004019717812 */ /* 0x000fe400078e3cff */
[----:B------:R-:W-:Y:S01]  /*44e0*/  LOP3.LUT R115, R27, 0x40, RZ, 0x3c, !PT ;  /* 0x000000401b737812 */ /* 0x000fe200078e3cff */
[C---:B-1----:R-:W-:Y:S02]  /*44f0*/  HMMA.16816.F32 R76, R80.reuse, R64, R76 ;  /* 0x00000040504c723c */ /* 0x042fe4000000184c */
[----:B------:R-:W-:Y:S04]  /*4500*/  LDSM.16.M88.4 R108, [R113+0x8000] ;  /* 0x00800000716c783b */ /* 0x000fe80000000200 */
[----:B------:R-:W1:Y:S02]  /*4510*/  LDSM.16.M88.4 R88, [R115+0x4000] ;  /* 0x004000007358783b */ /* 0x000e640000000200 */
[----:B------:R-:W-:Y:S02]  /*4520*/  HMMA.16816.F32 R80, R80, R60, R92 ;  /* 0x0000003c5050723c */ /* 0x000fe4000000185c */
[----:B------:R-:W3:Y:S06]  /*4530*/  LDSM.16.M88.4 R92, [R115+0x6000] ;  /* 0x00600000735c783b */ /* 0x000eec0000000200 */
[C---:B------:R-:W-:Y:S08]  /*4540*/  HMMA.16816.F32 R84, R100.reuse, R66, R84 ;  /* 0x000000426454723c */ /* 0x040ff00000001854 */
[----:B------:R-:W-:Y:S01]  /*4550*/  HMMA.16816.F32 R104, R100, R62, R104 ;  /* 0x0000003e6468723c */ /* 0x000fe20000001868 */
[----:B------:R-:W4:Y:S07]  /*4560*/  LDSM.16.M88.4 R100, [R113+0x8800] ;  /* 0x008800007164783b */ /* 0x000f2e0000000200 */
[C---:B-----5:R-:W-:Y:S08]  /*4570*/  HMMA.16816.F32 R96, R68.reuse, R66, R96 ;  /* 0x000000424460723c */ /* 0x060ff00000001860 */
[----:B------:R-:W-:Y:S01]  /*4580*/  HMMA.16816.F32 R72, R68, R62, R72 ;  /* 0x0000003e4448723c */ /* 0x000fe20000001848 */
[----:B------:R-:W5:Y:S04]  /*4590*/  LDSM.16.M88.4 R68, [R113+0x9000] ;  /* 0x009000007144783b */ /* 0x000f680000000200 */
[----:B------:R-:W3:Y:S03]  /*45a0*/  LDSM.16.M88.4 R112, [R113+0x9800] ;  /* 0x009800007170783b */ /* 0x000ee60000000200 */
[----:B0-----:R-:W-:Y:S01]  /*45b0*/  HMMA.16816.F32 R128, R120, R66, R128 ;  /* 0x000000427880723c */ /* 0x001fe20000001880 */
[----:B------:R-:W-:-:S07]  /*45c0*/  LOP3.LUT R138, R25, 0x60, RZ, 0x3c, !PT ;  /* 0x00000060198a7812 */ /* 0x000fce00078e3cff */
[----:B--2---:R-:W-:Y:S01]  /*45d0*/  HMMA.16816.F32 R76, R116, R66, R76 ;  /* 0x00000042744c723c */ /* 0x004fe2000000184c */
[----:B------:R-:W0:Y:S07]  /*45e0*/  LDSM.16.M88.4 R64, [R138+0x8000] ;  /* 0x008000008a40783b */ /* 0x000e2e0000000200 */
[-C--:B------:R-:W-:Y:S08]  /*45f0*/  HMMA.16816.F32 R124, R120, R62.reuse, R124 ;  /* 0x0000003e787c723c */ /* 0x080ff0000000187c */
[----:B------:R-:W-:Y:S01]  /*4600*/  HMMA.16816.F32 R80, R116, R62, R80 ;  /* 0x0000003e7450723c */ /* 0x000fe20000001850 */
[----:B------:R-:W2:Y:S04]  /*4610*/  LDSM.16.M88.4 R60, [R138+0x8800] ;  /* 0x008800008a3c783b */ /* 0x000ea80000000200 */
[----:B------:R-:W0:Y:S03]  /*4620*/  LDSM.16.M88.4 R116, [R138+0x9000] ;  /* 0x009000008a74783b */ /* 0x000e260000000200 */
[C---:B-1----:R-:W-:Y:S08]  /*4630*/  HMMA.16816.F32 R84, R108.reuse, R88, R84 ;  /* 0x000000586c54723c */ /* 0x042ff00000001854 */
[----:B---3--:R-:W-:Y:S01]  /*4640*/  HMMA.16816.F32 R104, R108, R92, R104 ;  /* 0x0000005c6c68723c */ /* 0x008fe20000001868 */
[----:B------:R-:W1:Y:S07]  /*4650*/  LDSM.16.M88.4 R108, [R138+0x9800] ;  /* 0x009800008a6c783b */ /* 0x000e6e0000000200 */
[-C--:B----4-:R-:W-:Y:S08]  /*4660*/  HMMA.16816.F32 R96, R100, R88.reuse, R96 ;  /* 0x000000586460723c */ /* 0x090ff00000001860 */
[-C--:B-----5:R-:W-:Y:S08]  /*4670*/  HMMA.16816.F32 R128, R68, R88.reuse, R128 ;  /* 0x000000584480723c */ /* 0x0a0ff00000001880 */
[----:B------:R-:W-:Y:S08]  /*4680*/  HMMA.16816.F32 R76, R112, R88, R76 ;  /* 0x00000058704c723c */ /* 0x000ff0000000184c */
[-C--:B------:R-:W-:Y:S08]  /*4690*/  HMMA.16816.F32 R72, R100, R92.reuse, R72 ;  /* 0x0000005c6448723c */ /* 0x080ff00000001848 */
[-C--:B------:R-:W-:Y:S08]  /*46a0*/  HMMA.16816.F32 R124, R68, R92.reuse, R124 ;  /* 0x0000005c447c723c */ /* 0x080ff0000000187c */
[----:B------:R-:W-:Y:S01]  /*46b0*/  HMMA.16816.F32 R80, R112, R92, R80 ;  /* 0x0000005c7050723c */ /* 0x000fe20000001850 */
[----:B------:R-:W-:-:S04]  /*46c0*/  IADD3 R24, R24, 0x40, RZ ;  /* 0x0000004018187810 */ /* 0x000fc80007ffe0ff */
[----:B------:R-:W-:Y:S02]  /*46d0*/  ISETP.GE.AND P2, PT, R24, c[0x0][0x1d0], PT ;  /* 0x0000740018007a0c */ /* 0x000fe40003f46270 */
[----:B------:R-:W-:Y:S01]  /*46e0*/  MOV R68, 0x40 ;  /* 0x0000004000447802 */ /* 0x000fe20000000f00 */
[----:B0-----:R-:W-:Y:S01]  /*46f0*/  HMMA.16816.F32 R84, R64, R90, R84 ;  /* 0x0000005a4054723c */ /* 0x001fe20000001854 */
[----:B------:R-:W-:Y:S01]  /*4700*/  FFMA R2, R28, R2, R136 ;  /* 0x000000021c027223 */ /* 0x000fe20000000088 */
[----:B------:R-:W-:Y:S01]  /*4710*/  MOV R69, R12 ;  /* 0x0000000c00457202 */ /* 0x000fe20000000f00 */
[----:B------:R-:W-:Y:S01]  /*4720*/  FFMA R0, R29, R0, R135 ;  /* 0x000000001d007223 */ /* 0x000fe20000000087 */
[----:B------:R-:W-:Y:S01]  /*4730*/  MOV R88, R10 ;  /* 0x0000000a00587202 */ /* 0x000fe20000000f00 */
[----:B------:R-:W-:-:S03]  /*4740*/  IMAD R23, R68, c[0x0][0x1b4], R23 ;  /* 0x00006d0044177a24 */ /* 0x000fc600078e0217 */
[----:B--2---:R-:W-:Y:S01]  /*4750*/  HMMA.16816.F32 R96, R60, R90, R96 ;  /* 0x0000005a3c60723c */ /* 0x004fe20000001860 */
[----:B------:R-:W-:Y:S01]  /*4760*/  IMAD R22, R68, c[0x0][0x1a4], R22 ;  /* 0x0000690044167a24 */ /* 0x000fe200078e0216 */
[----:B------:R-:W-:Y:S01]  /*4770*/  MOV R28, R8 ;  /* 0x00000008001c7202 */ /* 0x000fe20000000f00 */
[----:B------:R-:W-:-:S05]  /*4780*/  FFMA R3, R134, R3, R137 ;  /* 0x0000000386037223 */ /* 0x000fca0000000089 */
[----:B------:R-:W-:Y:S01]  /*4790*/  HMMA.16816.F32 R128, R116, R90, R128 ;  /* 0x0000005a7480723c */ /* 0x000fe20000001880 */
[----:B------:R-:W-:Y:S02]  /*47a0*/  IMAD.MOV.U32 R71, RZ, RZ, R15 ;  /* 0x000000ffff477224 */ /* 0x000fe400078e000f */
[----:B------:R-:W-:-:S05]  /*47b0*/  IMAD.MOV.U32 R70, RZ, RZ, R13 ;  /* 0x000000ffff467224 */ /* 0x000fca00078e000d */
[----:B-1----:R-:W-:Y:S01]  /*47c0*/  HMMA.16816.F32 R76, R108, R90, R76 ;  /* 0x0000005a6c4c723c */ /* 0x002fe2000000184c */
[----:B------:R-:W-:Y:S02]  /*47d0*/  IMAD.MOV.U32 R68, RZ, RZ, R11 ;  /* 0x000000ffff447224 */ /* 0x000fe400078e000b */
[----:B------:R-:W-:-:S05]  /*47e0*/  IMAD.MOV.U32 R29, RZ, RZ, R9 ;  /* 0x000000ffff1d7224 */ /* 0x000fca00078e0009 */
[-C--:B------:R-:W-:Y:S08]  /*47f0*/  HMMA.16816.F32 R64, R64, R94.reuse, R104 ;  /* 0x0000005e4040723c */ /* 0x080ff00000001868 */
[-C--:B------:R-:W-:Y:S08]  /*4800*/  HMMA.16816.F32 R60, R60, R94.reuse, R72 ;  /* 0x0000005e3c3c723c */ /* 0x080ff00000001848 */
[----:B------:R-:W-:Y:S01]  /*4810*/  HMMA.16816.F32 R116, R116, R94, R124 ;  /* 0x0000005e7474723c */ /* 0x000fe2000000187c */
[----:B------:R-:W-:-:S07]  /*4820*/  MOV R72, R14 ;  /* 0x0000000e00487202 */ /* 0x000fce0000000f00 */
[----:B------:R-:W-:Y:S01]  /*4830*/  HMMA.16816.F32 R108, R108, R94, R80 ;  /* 0x0000005e6c6c723c */ /* 0x000fe20000001850 */
[----:B------:R-:W-:Y:S01]  /*4840*/  @P2 CALL.REL.NOINC `(.L_x_0) ;  /* 0x0000001000002944 */ /* 0x000fe20003c00000 */
[----:B------:R-:W-:Y:S06]  /*4850*/  BRA `(.L_x_1) ;  /* 0xffffd79000007947 */ /* 0x000fec000383ffff */
.L_x_0:
[----:B------:R-:W-:-:S06]  /*4860*/  NOP ;  /* 0x0000000000007918 */ /* 0x000fcc0000000000 */
[----:B------:R-:W-:-:S03]  /*4870*/  NOP ;  /* 0x0000000000007918 */ /* 0x000fc60000000000 */
[----:B------:R-:W0:Y:S01]  /*4880*/  S2R R74, SR_TID.X ;  /* 0x00000000004a7919 */ /* 0x000e220000002100 */
[----:B------:R-:W-:Y:S01]  /*4890*/  IMAD.MOV.U32 R105, RZ, RZ, c[0x0][0x1c8] ;  /* 0x00007200ff697624 */ /* 0x000fe200078e00ff */
[----:B------:R-:W-:Y:S01]  /*48a0*/  MOV R132, R128 ;  /* 0x0000008000847202 */ /* 0x000fe20000000f00 */
[----:B------:R-:W-:Y:S01]  /*48b0*/  IMAD.MOV.U32 R123, RZ, RZ, R7 ;  /* 0x000000ffff7b7224 */ /* 0x000fe200078e0007 */
[----:B------:R-:W1:Y:S01]  /*48c0*/  S2R R75, SR_TID.X ;  /* 0x00000000004b7919 */ /* 0x000e620000002100 */
[----:B------:R-:W-:Y:S01]  /*48d0*/  MOV R128, R116 ;  /* 0x0000007400807202 */ /* 0x000fe20000000f00 */
[----:B------:R-:W-:Y:S01]  /*48e0*/  IMAD.MOV.U32 R135, RZ, RZ, R60 ;  /* 0x000000ffff877224 */ /* 0x000fe200078e003c */
[----:B------:R-:W-:Y:S01]  /*48f0*/  MOV R116, R5 ;  /* 0x0000000500747202 */ /* 0x000fe20000000f00 */
[----:B------:R-:W2:Y:S01]  /*4900*/  S2R R142, SR_CTAID.X ;  /* 0x00000000008e7919 */ /* 0x000ea20000002500 */
[----:B------:R-:W-:Y:S01]  /*4910*/  IMAD.MOV.U32 R115, RZ, RZ, R3 ;  /* 0x000000ffff737224 */ /* 0x000fe200078e0003 */
[----:B------:R-:W-:Y:S01]  /*4920*/  MOV R134, R67 ;  /* 0x0000004300867202 */ /* 0x000fe20000000f00 */
[----:B------:R-:W-:Y:S01]  /*4930*/  FMUL R60, R123, 8388608 ;  /* 0x4b0000007b3c7820 */ /* 0x000fe20000400000 */
[----:B------:R-:W3:Y:S01]  /*4940*/  S2R R217, SR_CTAID.Y ;  /* 0x0000000000d97919 */ /* 0x000ee20000002600 */
[----:B------:R-:W-:Y:S01]  /*4950*/  FMUL R5, R116, 8388608 ;  /* 0x4b00000074057820 */ /* 0x000fe20000400000 */
[----:B------:R-:W-:Y:S01]  /*4960*/  MOV R133, R61 ;  /* 0x0000003d00857202 */ /* 0x000fe20000000f00 */
[----:B------:R-:W-:Y:S01]  /*4970*/  IMAD.MOV.U32 R151, RZ, RZ, R16 ;  /* 0x000000ffff977224 */ /* 0x000fe200078e0010 */
[----:B------:R-:W-:Y:S01]  /*4980*/  MOV R138, R87 ;  /* 0x00000057008a7202 */ /* 0x000fe20000000f00 */
[----:B------:R-:W-:Y:S01]  /*4990*/  IMAD.MOV.U32 R124, RZ, RZ, R6 ;  /* 0x000000ffff7c7224 */ /* 0x000fe200078e0006 */
[----:B------:R-:W-:Y:S01]  /*49a0*/  MOV R121, R63 ;  /* 0x0000003f00797202 */ /* 0x000fe20000000f00 */
[----:B------:R-:W-:Y:S01]  /*49b0*/  FMUL R16, R151, 8388608 ;  /* 0x4b00000097107820 */ /* 0x000fe20000400000 */
[----:B------:R-:W-:Y:S01]  /*49c0*/  MOV R147, R85 ;  /* 0x0000005500937202 */ /* 0x000fe20000000f00 */
[----:B------:R-:W-:Y:S01]  /*49d0*/  FMUL R61, R124, 8388608 ;  /* 0x4b0000007c3d7820 */ /* 0x000fe20000400000 */
[----:B------:R-:W-:Y:S01]  /*49e0*/  MOV R122, R76 ;  /* 0x0000004c007a7202 */ /* 0x000fe20000000f00 */
[----:B------:R-:W-:Y:S01]  /*49f0*/  IMAD.MOV.U32 R137, RZ, RZ, R98 ;  /* 0x000000ffff897224 */ /* 0x000fe200078e0062 */
[--C-:B0-----:R-:W-:Y:S01]  /*4a00*/  SHF.R.U32.HI R73, RZ, 0x6, R74.reuse ;  /* 0x00000006ff497819 */ /* 0x101fe2000001164a */
[----:B------:R-:W-:Y:S01]  /*4a10*/  IMAD.SHL.U32 R220, R74, 0x4, RZ ;  /* 0x000000044adc7824 */ /* 0x000fe200078e00ff */
[----:B------:R-:W-:Y:S01]  /*4a20*/  SHF.R.S32.HI R18, RZ, 0x3, R74 ;  /* 0x00000003ff127819 */ /* 0x000fe2000001144a */
[----:B------:R-:W-:Y:S01]  /*4a30*/  IMAD.MOV.U32 R126, RZ, RZ, R117 ;  /* 0x000000ffff7e7224 */ /* 0x000fe200078e0075 */
[----:B------:R-:W-:Y:S01]  /*4a40*/  SGXT.U32 R73, R73, 0x2 ;  /* 0x000000024949781a */ /* 0x000fe20000000000 */
[----:B------:R-:W-:Y:S01]  /*4a50*/  IMAD.MOV.U32 R136, RZ, RZ, R66 ;  /* 0x000000ffff887224 */ /* 0x000fe200078e0042 */
[C---:B-1----:R-:W-:Y:S01]  /*4a60*/  LOP3.LUT R80, R75.reuse, 0xff, RZ, 0xc0, !PT ;  /* 0x000000ff4b507812 */ /* 0x042fe200078ec0ff */
[----:B------:R-:W-:Y:S01]  /*4a70*/  IMAD.MOV.U32 R149, RZ, RZ, R84 ;  /* 0x000000ffff957224 */ /* 0x000fe200078e0054 */
[----:B------:R-:W-:Y:S01]  /*4a80*/  LOP3.LUT R75, R75, 0x80, RZ, 0xc0, !PT ;  /* 0x000000804b4b7812 */ /* 0x000fe200078ec0ff */
[----:B------:R-:W-:Y:S01]  /*4a90*/  IMAD R73, R73, c[0x0][0x1c8], RZ ;  /* 0x0000720049497a24 */ /* 0x000fe200078e02ff */
[----:B------:R-:W-:Y:S01]  /*4aa0*/  ISETP.GE.U32.AND P0, PT, R80, 0x40, PT ;  /* 0x000000405000780c */ /* 0x000fe20003f06070 */
[----:B------:R-:W-:Y:S01]  /*4ab0*/  IMAD.MOV.U32 R140, RZ, RZ, R86 ;  /* 0x000000ffff8c7224 */ /* 0x000fe200078e0056 */
[----:B------:R-:W0:Y:S01]  /*4ac0*/  S2R R80, SR_TID.X ;  /* 0x0000000000507919 */ /* 0x000e220000002100 */
[----:B------:R-:W-:Y:S01]  /*4ad0*/  SHF.R.U32.HI R19, RZ, 0x1, R75 ;  /* 0x00000001ff137819 */ /* 0x000fe2000001164b */
[----:B------:R-:W-:Y:S01]  /*4ae0*/  IMAD.MOV.U32 R125, RZ, RZ, R62 ;  /* 0x000000ffff7d7224 */ /* 0x000fe200078e003e */
[C---:B------:R-:W-:Y:S01]  /*4af0*/  LEA R23, R105.reuse, R73, 0x2 ;  /* 0x0000004969177211 */ /* 0x040fe200078e10ff */
[----:B------:R-:W-:Y:S01]  /*4b00*/  IMAD.MOV.U32 R120, RZ, RZ, R77 ;  /* 0x000000ffff787224 */ /* 0x000fe200078e004d */
[----:B------:R-:W-:Y:S01]  /*4b10*/  SGXT R18, R18, 0x1 ;  /* 0x000000011212781a */ /* 0x000fe20000000200 */
[----:B------:R-:W-:Y:S01]  /*4b20*/  IMAD.MOV.U32 R145, RZ, RZ, R64 ;  /* 0x000000ffff917224 */ /* 0x000fe200078e0040 */
[----:B------:R-:W-:Y:S01]  /*4b30*/  SHF.R.S32.HI R21, RZ, 0x4, R74 ;  /* 0x00000004ff157819 */ /* 0x000fe2000001144a */
[----:B------:R-:W-:Y:S01]  /*4b40*/  IMAD R24, R105, 0x4, R23 ;  /* 0x0000000469187824 */ /* 0x000fe200078e0217 */
[----:B------:R-:W-:Y:S01]  /*4b50*/  LOP3.LUT R20, R19, 0x1040, R18, 0x78, !PT ;  /* 0x0000104013147812 */ /* 0x000fe200078e7812 */
[----:B------:R-:W-:Y:S01]  /*4b60*/  IMAD.MOV.U32 R141, RZ, RZ, R96 ;  /* 0x000000ffff8d7224 */ /* 0x000fe200078e0060 */
[----:B------:R-:W-:Y:S01]  /*4b70*/  LOP3.LUT R18, R220, 0x180, RZ, 0xc0, !PT ;  /* 0x00000180dc127812 */ /* 0x000fe200078ec0ff */
[----:B------:R-:W-:Y:S01]  /*4b80*/  BAR.SYNC.DEFER_BLOCKING 0x0 ;  /* 0x0000000000007b1d */ /* 0x000fe20000010000 */
[----:B------:R-:W-:-:S02]  /*4b90*/  LEA R25, R105, R24, 0x2 ;  /* 0x0000001869197211 */ /* 0x000fc400078e10ff */
[C---:B------:R-:W-:Y:S02]  /*4ba0*/  SHF.L.U32 R17, R74.reuse, 0x4, RZ ;  /* 0x000000044a117819 */ /* 0x040fe400000006ff */
[----:B------:R-:W-:Y:S01]  /*4bb0*/  SGXT R19, R21, 0x1 ;  /* 0x000000011513781a */ /* 0x000fe20000000200 */
[----:B------:R-:W-:Y:S01]  /*4bc0*/  IMAD R26, R105, 0x4, R25 ;  /* 0x00000004691a7824 */ /* 0x000fe200078e0219 */
[----:B------:R-:W-:Y:S02]  /*4bd0*/  LOP3.LUT R216, R74, 0x3f, RZ, 0xc0, !PT ;  /* 0x0000003f4ad87812 */ /* 0x000fe400078ec0ff */
[----:B------:R-:W-:Y:S02]  /*4be0*/  LOP3.LUT R17, R17, 0xe00, RZ, 0xc0, !PT ;  /* 0x00000e0011117812 */ /* 0x000fe400078ec0ff */
[----:B------:R-:W-:Y:S02]  /*4bf0*/  LEA R27, R105, R26, 0x2 ;  /* 0x0000001a691b7211 */ /* 0x000fe400078e10ff */
[----:B0-----:R-:W-:-:S02]  /*4c00*/  LOP3.LUT R75, R80, 0x7, RZ, 0xc0, !PT ;  /* 0x00000007504b7812 */ /* 0x001fc400078ec0ff */
[----:B------:R-:W-:Y:S01]  /*4c10*/  SHF.L.U32 R80, R80, 0x1, RZ ;  /* 0x0000000150507819 */ /* 0x000fe200000006ff */
[----:B------:R-:W-:Y:S01]  /*4c20*/  IMAD R28, R105, 0x4, R27 ;  /* 0x00000004691c7824 */ /* 0x000fe200078e021b */
[----:B------:R-:W-:Y:S01]  /*4c30*/  LOP3.LUT R21, R220, 0x80, RZ, 0xc0, !PT ;  /* 0x00000080dc157812 */ /* 0x000fe200078ec0ff */
[----:B------:R-:W-:Y:S01]  /*4c40*/  IMAD R18, R75, 0x8, R18 ;  /* 0x000000084b127824 */ /* 0x000fe200078e0212 */
[----:B------:R-:W-:Y:S02]  /*4c50*/  LOP3.LUT R19, R19, 0x2004, RZ, 0xc0, !PT ;  /* 0x0000200413137812 */ /* 0x000fe400078ec0ff */
[----:B------:R-:W-:Y:S01]  /*4c60*/  LEA R29, R105, R28, 0x2 ;  /* 0x0000001c691d7211 */ /* 0x000fe200078e10ff */
[----:B------:R-:W-:Y:S01]  /*4c70*/  IMAD R35, R75, 0x10, R21 ;  /* 0x000000104b237824 */ /* 0x000fe200078e0215 */
[----:B--2---:R-:W-:Y:S02]  /*4c80*/  LEA R142, R142, R216, 0x6 ;  /* 0x000000d88e8e7211 */ /* 0x004fe400078e30ff */
[----:B------:R-:W-:Y:S01]  /*4c90*/  LOP3.LUT R34, R17, 0x3c, R80, 0xf8, !PT ;  /* 0x0000003c11227812 */ /* 0x000fe200078ef850 */
[----:B------:R-:W-:Y:S01]  /*4ca0*/  IMAD R30, R105, 0x4, R29 ;  /* 0x00000004691e7824 */ /* 0x000fe200078e021d */
[----:B------:R-:W-:Y:S01]  /*4cb0*/  IADD3 R17, R19, R20, R18 ;  /* 0x0000001413117210 */ /* 0x000fe20007ffe012 */
[----:B---3--:R-:W-:Y:S01]  /*4cc0*/  IMAD R18, R217, c[0x0][0x1c0], RZ ;  /* 0x00007000d9127a24 */ /* 0x008fe200078e02ff */
[----:B------:R-:W-:Y:S01]  /*4cd0*/  SHF.L.U32 R103, R74, 0x6, RZ ;  /* 0x000000064a677819 */ /* 0x000fe200000006ff */
[C---:B------:R-:W-:Y:S01]  /*4ce0*/  IMAD R31, R105.reuse, 0x4, R30 ;  /* 0x00000004691f7824 */ /* 0x040fe200078e021e */
[----:B------:R-:W-:Y:S01]  /*4cf0*/  SHF.R.U32.HI R21, RZ, 0x1, R74 ;  /* 0x00000001ff157819 */ /* 0x000fe2000001164a */
[----:B------:R-:W-:Y:S01]  /*4d00*/  IMAD R20, R142, c[0x0][0x1c4], RZ ;  /* 0x000071008e147a24 */ /* 0x000fe200078e02ff */
[----:B------:R-:W-:Y:S01]  /*4d10*/  LOP3.LUT R103, R34, 0x40, R103, 0xf8, !PT ;  /* 0x0000004022677812 */ /* 0x000fe200078ef867 */
[----:B------:R-:W-:Y:S01]  /*4d20*/  IMAD R32, R105, 0x4, R31 ;  /* 0x0000000469207824 */ /* 0x000fe200078e021f */
[C---:B------:R-:W-:Y:S01]  /*4d30*/  SHF.L.U32 R19, R18.reuse, 0x1, RZ ;  /* 0x0000000112137819 */ /* 0x040fe200000006ff */
[----:B------:R-:W-:Y:S01]  /*4d40*/  IMAD.HI R18, R18, 0x2, RZ ;  /* 0x0000000212127827 */ /* 0x000fe200078e02ff */
[----:B------:R-:W-:-:S02]  /*4d50*/  SHF.L.U32 R22, R20, 0x1, RZ ;  /* 0x0000000114167819 */ /* 0x000fc400000006ff */
[----:B------:R-:W-:Y:S01]  /*4d60*/  LOP3.LUT R102, R21, 0xc, RZ, 0xc0, !PT ;  /* 0x0000000c15667812 */ /* 0x000fe200078ec0ff */
[C---:B------:R-:W-:Y:S01]  /*4d70*/  IMAD R33, R105.reuse, 0x4, R32 ;  /* 0x0000000469217824 */ /* 0x040fe200078e0220 */
[----:B------:R-:W-:Y:S01]  /*4d80*/  IADD3 R106, P1, P2, R22, c[0x0][0x178], R19 ;  /* 0x00005e00166a7a10 */ /* 0x000fe20007a3e013 */
[----:B------:R-:W-:Y:S01]  /*4d90*/  IMAD.HI R21, R20, 0x2, RZ ;  /* 0x0000000214157827 */ /* 0x000fe200078e02ff */
[----:B------:R-:W-:Y:S02]  /*4da0*/  IADD3 R102, R102, R35, RZ ;  /* 0x0000002366667210 */ /* 0x000fe40007ffe0ff */
[-C--:B------:R-:W-:Y:S01]  /*4db0*/  LEA R22, P3, R24, R106.reuse, 0x1 ;  /* 0x0000006a18167211 */ /* 0x080fe200078608ff */
[----:B------:R-:W-:Y:S01]  /*4dc0*/  IMAD R34, R105, 0x4, R33 ;  /* 0x0000000469227824 */ /* 0x000fe200078e0221 */
[----:B------:R-:W-:Y:S02]  /*4dd0*/  IADD3.X R112, R21, c[0x0][0x17c], R18, P1, P2 ;  /* 0x00005f0015707a10 */ /* 0x000fe40000fe4412 */
[----:B------:R-:W-:-:S02]  /*4de0*/  LEA R20, P2, R23, R106, 0x1 ;  /* 0x0000006a17147211 */ /* 0x000fc400078408ff */
[----:B------:R-:W-:Y:S02]  /*4df0*/  LEA R35, R105, R34, 0x2 ;  /* 0x0000002269237211 */ /* 0x000fe400078e10ff */
[----:B------:R-:W-:Y:S02]  /*4e00*/  LEA R18, P1, R73, R106, 0x1 ;  /* 0x0000006a49127211 */ /* 0x000fe400078208ff */
[-C--:B------:R-:W-:Y:S01]  /*4e10*/  LEA.HI.X.SX32 R21, R23, R112.reuse, 0x1, P2 ;  /* 0x0000007017157211 */ /* 0x080fe200010f0eff */
[----:B------:R-:W-:Y:S01]  /*4e20*/  IMAD R36, R105, 0x4, R35 ;  /* 0x0000000469247824 */ /* 0x000fe200078e0223 */
[-C--:B------:R-:W-:Y:S02]  /*4e30*/  LEA.HI.X.SX32 R19, R73, R112.reuse, 0x1, P1 ;  /* 0x0000007049137211 */ /* 0x080fe400008f0eff */
[----:B------:R-:W-:Y:S02]  /*4e40*/  LEA.HI.X.SX32 R23, R24, R112, 0x1, P3 ;  /* 0x0000007018177211 */ /* 0x000fe400018f0eff */
[----:B------:R-:W-:-:S02]  /*4e50*/  LEA R54, P1, R25, R106, 0x1 ;  /* 0x0000006a19367211 */ /* 0x000fc400078208ff */
[----:B------:R-:W-:Y:S02]  /*4e60*/  LEA R24, R105, R36, 0x2 ;  /* 0x0000002469187211 */ /* 0x000fe400078e10ff */
[----:B------:R-:W-:Y:S02]  /*4e70*/  LEA.HI.X.SX32 R55, R25, R112, 0x1, P1 ;  /* 0x0000007019377211 */ /* 0x000fe400008f0eff */
[CC--:B------:R-:W-:Y:S01]  /*4e80*/  LEA R58, P1, R26.reuse, R106.reuse, 0x1 ;  /* 0x0000006a1a3a7211 */ /* 0x0c0fe200078208ff */
[----:B------:R-:W-:Y:S01]  /*4e90*/  IMAD R25, R105, 0x4, R24 ;  /* 0x0000000469197824 */ /* 0x000fe200078e0218 */
[----:B------:R-:W-:Y:S02]  /*4ea0*/  LEA R70, P2, R27, R106, 0x1 ;  /* 0x0000006a1b467211 */ /* 0x000fe400078408ff */
[----:B------:R-:W-:Y:S02]  /*4eb0*/  LEA.HI.X.SX32 R59, R26, R112, 0x1, P1 ;  /* 0x000000701a3b7211 */ /* 0x000fe400008f0eff */
[----:B------:R-:W-:-:S02]  /*4ec0*/  LEA R26, R105, R25, 0x2 ;  /* 0x00000019691a7211 */ /* 0x000fc400078e10ff */
[----:B------:R-:W-:Y:S02]  /*4ed0*/  LEA.HI.X.SX32 R71, R27, R112, 0x1, P2 ;  /* 0x000000701b477211 */ /* 0x000fe400010f0eff */
[CC--:B------:R-:W-:Y:S01]  /*4ee0*/  LEA R72, P3, R28.reuse, R106.reuse, 0x1 ;  /* 0x0000006a1c487211 */ /* 0x0c0fe200078608ff */
[----:B------:R-:W-:Y:S01]  /*4ef0*/  IMAD R27, R105, 0x4, R26 ;  /* 0x00000004691b7824 */ /* 0x000fe200078e021a */
[----:B------:R-:W-:Y:S02]  /*4f00*/  LEA R100, P1, R29, R106, 0x1 ;  /* 0x0000006a1d647211 */ /* 0x000fe400078208ff */
[-C--:B------:R-:W-:Y:S02]  /*4f10*/  LEA.HI.X.SX32 R73, R28, R112.reuse, 0x1, P3 ;  /* 0x000000701c497211 */ /* 0x080fe400018f0eff */
[----:B------:R-:W-:Y:S02]  /*4f20*/  LEA R28, R105, R27, 0x2 ;  /* 0x0000001b691c7211 */ /* 0x000fe400078e10ff */
[----:B------:R-:W-:-:S02]  /*4f30*/  LEA.HI.X.SX32 R101, R29, R112, 0x1, P1 ;  /* 0x000000701d657211 */ /* 0x000fc400008f0eff */
[CC--:B------:R-:W-:Y:S01]  /*4f40*/  LEA R94, P2, R30.reuse, R106.reuse, 0x1 ;  /* 0x0000006a1e5e7211 */ /* 0x0c0fe200078408ff */
[----:B------:R-:W-:Y:S01]  /*4f50*/  IMAD R29, R105, 0x4, R28 ;  /* 0x00000004691d7824 */ /* 0x000fe200078e021c */
[C---:B------:R-:W-:Y:S02]  /*4f60*/  LEA R92, P3, R31.reuse, R106, 0x1 ;  /* 0x0000006a1f5c7211 */ /* 0x040fe400078608ff */
[-C--:B------:R-:W-:Y:S02]  /*4f70*/  LEA.HI.X.SX32 R95, R30, R112.reuse, 0x1, P2 ;  /* 0x000000701e5f7211 */ /* 0x080fe400010f0eff */
[----:B------:R-:W-:Y:S02]  /*4f80*/  LEA.HI.X.SX32 R93, R31, R112, 0x1, P3 ;  /* 0x000000701f5d7211 */ /* 0x000fe400018f0eff */
[----:B------:R-:W-:Y:S02]  /*4f90*/  LEA R82, P3, R34, R106, 0x1 ;  /* 0x0000006a22527211 */ /* 0x000fe400078608ff */
[----:B------:R-:W-:-:S02]  /*4fa0*/  LEA R30, R105, R29, 0x2 ;  /* 0x0000001d691e7211 */ /* 0x000fc400078e10ff */
[----:B------:R-:W-:Y:S02]  /*4fb0*/  LEA.HI.X.SX32 R83, R34, R112, 0x1, P3 ;  /* 0x0000007022537211 */ /* 0x000fe400018f0eff */
[-C--:B------:R-:W-:Y:S01]  /*4fc0*/  LEA R90, P1, R32, R106.reuse, 0x1 ;  /* 0x0000006a205a7211 */ /* 0x080fe200078208ff */
[----:B------:R-:W-:Y:S01]  /*4fd0*/  IMAD R31, R105, 0x4, R30 ;  /* 0x00000004691f7824 */ /* 0x000fe200078e021e */
[----:B------:R-:W-:Y:S02]  /*4fe0*/  LEA R68, P3, R24, R106, 0x1 ;  /* 0x0000006a18447211 */ /* 0x000fe400078608ff */
[-C--:B------:R-:W-:Y:S02]  /*4ff0*/  LEA.HI.X.SX32 R91, R32, R112.reuse, 0x1, P1 ;  /* 0x00000070205b7211 */ /* 0x080fe400008f0eff */
[----:B------:R-:W-:Y:S02]  /*5000*/  LEA.HI.X.SX32 R69, R24, R112, 0x1, P3 ;  /* 0x0000007018457211 */ /* 0x000fe400018f0eff */
[----:B------:R-:W-:-:S02]  /*5010*/  LEA R88, P2, R33, R106, 0x1 ;  /* 0x0000006a21587211 */ /* 0x000fc400078408ff */
[----:B------:R-:W-:Y:S02]  /*5020*/  LEA R80, P1, R35, R106, 0x1 ;  /* 0x0000006a23507211 */ /* 0x000fe400078208ff */
[----:B------:R-:W-:Y:S02]  /*5030*/  LEA R24, R105, R31, 0x2 ;  /* 0x0000001f69187211 */ /* 0x000fe400078e10ff */
[-C--:B------:R-:W-:Y:S02]  /*5040*/  LEA.HI.X.SX32 R89, R33, R112.reuse, 0x1, P2 ;  /* 0x0000007021597211 */ /* 0x080fe400010f0eff */
[----:B------:R-:W-:Y:S01]  /*5050*/  LEA.HI.X.SX32 R81, R35, R112, 0x1, P1 ;  /* 0x0000007023517211 */ /* 0x000fe200008f0eff */
[----:B------:R-:W-:Y:S01]  /*5060*/  IMAD R32, R105, 0x4, R24 ;  /* 0x0000000469207824 */ /* 0x000fe200078e0218 */
[-C--:B------:R-:W-:Y:S02]  /*5070*/  LEA R74, P2, R36, R106.reuse, 0x1 ;  /* 0x0000006a244a7211 */ /* 0x080fe400078408ff */
[----:B------:R-:W-:-:S02]  /*5080*/  LEA R56, P1, R25, R106, 0x1 ;  /* 0x0000006a19387211 */ /* 0x000fc400078208ff */
[-C--:B------:R-:W-:Y:S02]  /*5090*/  LEA.HI.X.SX32 R75, R36, R112.reuse, 0x1, P2 ;  /* 0x00000070244b7211 */ /* 0x080fe400010f0eff */
[----:B------:R-:W-:Y:S02]  /*50a0*/  LEA.HI.X.SX32 R57, R25, R112, 0x1, P1 ;  /* 0x0000007019397211 */ /* 0x000fe400008f0eff */
[C---:B------:R-:W-:Y:S02]  /*50b0*/  LEA R52, P2, R26.reuse, R106, 0x1 ;  /* 0x0000006a1a347211 */ /* 0x040fe400078408ff */
[----:B------:R-:W-:Y:S02]  /*50c0*/  LEA R25, R105, R32, 0x2 ;  /* 0x0000002069197211 */ /* 0x000fe400078e10ff */
[----:B------:R-:W-:Y:S02]  /*50d0*/  LEA.HI.X.SX32 R53, R26, R112, 0x1, P2 ;  /* 0x000000701a357211 */ /* 0x000fe400010f0eff */
[-C--:B------:R-:W-:Y:S01]  /*50e0*/  LEA R50, P3, R27, R106.reuse, 0x1 ;  /* 0x0000006a1b327211 */ /* 0x080fe200078608ff */
[----:B------:R-:W-:Y:S01]  /*50f0*/  IMAD R26, R105, 0x4, R25 ;  /* 0x00000004691a7824 */ /* 0x000fe200078e0219 */
[----:B------:R-:W-:-:S02]  /*5100*/  LEA R48, P1, R28, R106, 0x1 ;  /* 0x0000006a1c307211 */ /* 0x000fc400078208ff */
[----:B------:R-:W-:Y:S02]  /*5110*/  LEA.HI.X.SX32 R51, R27, R112, 0x1, P3 ;  /* 0x000000701b337211 */ /* 0x000fe400018f0eff */
[----:B------:R-:W-:Y:S02]  /*5120*/  LEA R46, P2, R29, R106, 0x1 ;  /* 0x0000006a1d2e7211 */ /* 0x000fe400078408ff */
[----:B------:R-:W-:Y:S02]  /*5130*/  LEA R27, R105, R26, 0x2 ;  /* 0x0000001a691b7211 */ /* 0x000fe400078e10ff */
[-C--:B------:R-:W-:Y:S02]  /*5140*/  LEA.HI.X.SX32 R49, R28, R112.reuse, 0x1, P1 ;  /* 0x000000701c317211 */ /* 0x080fe400008f0eff */
[----:B------:R-:W-:Y:S01]  /*5150*/  LEA.HI.X.SX32 R47, R29, R112, 0x1, P2 ;  /* 0x000000701d2f7211 */ /* 0x000fe200010f0eff */
[----:B------:R-:W-:Y:S01]  /*5160*/  IMAD R29, R105, 0x4, R27 ;  /* 0x00000004691d7824 */ /* 0x000fe200078e021b */
[----:B------:R-:W-:-:S02]  /*5170*/  LEA R42, P1, R31, R106, 0x1 ;  /* 0x0000006a1f2a7211 */ /* 0x000fc400078208ff */
[C---:B------:R-:W-:Y:S02]  /*5180*/  LEA R44, P3, R30.reuse, R106, 0x1 ;  /* 0x0000006a1e2c7211 */ /* 0x040fe400078608ff */
[-C--:B------:R-:W-:Y:S02]  /*5190*/  LEA.HI.X.SX32 R43, R31, R112.reuse, 0x1, P1 ;  /* 0x000000701f2b7211 */ /* 0x080fe400008f0eff */
[C---:B------:R-:W-:Y:S02]  /*51a0*/  LEA R31, R105.reuse, R29, 0x2 ;  /* 0x0000001d691f7211 */ /* 0x040fe400078e10ff */
[----:B------:R-:W-:Y:S02]  /*51b0*/  LEA.HI.X.SX32 R45, R30, R112, 0x1, P3 ;  /* 0x000000701e2d7211 */ /* 0x000fe400018f0eff */
[-C--:B------:R-:W-:Y:S01]  /*51c0*/  LEA R40, P2, R24, R106.reuse, 0x1 ;  /* 0x0000006a18287211 */ /* 0x080fe200078408ff */
[----:B------:R-:W-:Y:S01]  /*51d0*/  IMAD R104, R105, 0x4, R31 ;  /* 0x0000000469687824 */ /* 0x000fe200078e021f */
[----:B------:R-:W-:-:S02]  /*51e0*/  LEA R38, P3, R32, R106, 0x1 ;  /* 0x0000006a20267211 */ /* 0x000fc400078608ff */
[C---:B------:R-:W-:Y:S02]  /*51f0*/  LEA R36, P1, R25.reuse, R106, 0x1 ;  /* 0x0000006a19247211 */ /* 0x040fe400078208ff */
[-C--:B------:R-:W-:Y:S02]  /*5200*/  LEA.HI.X.SX32 R41, R24, R112.reuse, 0x1, P2 ;  /* 0x0000007018297211 */ /* 0x080fe400010f0eff */
[----:B------:R-:W-:Y:S02]  /*5210*/  LEA.HI.X.SX32 R39, R32, R112, 0x1, P3 ;  /* 0x0000007020277211 */ /* 0x000fe400018f0eff */
[----:B------:R-:W-:Y:S02]  /*5220*/  LEA R34, P2, R26, R106, 0x1 ;  /* 0x0000006a1a227211 */ /* 0x000fe400078408ff */
[----:B------:R-:W-:Y:S02]  /*5230*/  LEA.HI.X.SX32 R37, R25, R112, 0x1, P1 ;  /* 0x0000007019257211 */ /* 0x000fe400008f0eff */
[----:B------:R-:W-:-:S02]  /*5240*/  LEA R32, P3, R27, R106, 0x1 ;  /* 0x0000006a1b207211 */ /* 0x000fc400078608ff */
[----:B------:R-:W-:Y:S02]  /*5250*/  LEA R25, R105, R104, 0x2 ;  /* 0x0000006869197211 */ /* 0x000fe400078e10ff */
[-C--:B------:R-:W-:Y:S02]  /*5260*/  LEA.HI.X.SX32 R35, R26, R112.reuse, 0x1, P2 ;  /* 0x000000701a237211 */ /* 0x080fe400010f0eff */
[----:B------:R-:W-:Y:S02]  /*5270*/  LEA.HI.X.SX32 R33, R27, R112, 0x1, P3 ;  /* 0x000000701b217211 */ /* 0x000fe400018f0eff */
[-C--:B------:R-:W-:Y:S02]  /*5280*/  LEA R26, P1, R29, R106.reuse, 0x1 ;  /* 0x0000006a1d1a7211 */ /* 0x080fe400078208ff */
[-C--:B------:R-:W-:Y:S02]  /*5290*/  LEA R24, P4, R25, R106.reuse, 0x1 ;  /* 0x0000006a19187211 */ /* 0x080fe400078808ff */
[----:B------:R-:W-:-:S02]  /*52a0*/  LEA R30, P2, R31, R106, 0x1 ;  /* 0x0000006a1f1e7211 */ /* 0x000fc400078408ff */
[C---:B------:R-:W-:Y:S01]  /*52b0*/  LEA R28, P3, R104.reuse, R106, 0x1 ;  /* 0x0000006a681c7211 */ /* 0x040fe200078608ff */
[----:B------:R-:W-:Y:S01]  /*52c0*/  IMAD.MOV.U32 R106, RZ, RZ, R108 ;  /* 0x000000ffff6a7224 */ /* 0x000fe200078e006c */
[-C--:B------:R-:W-:Y:S02]  /*52d0*/  LEA.HI.X.SX32 R27, R29, R112.reuse, 0x1, P1 ;  /* 0x000000701d1b7211 */ /* 0x080fe400008f0eff */
[-C--:B------:R-:W-:Y:S02]  /*52e0*/  LEA.HI.X.SX32 R25, R25, R112.reuse, 0x1, P4 ;  /* 0x0000007019197211 */ /* 0x080fe400020f0eff */
[-C--:B------:R-:W-:Y:S02]  /*52f0*/  LEA.HI.X.SX32 R31, R31, R112.reuse, 0x1, P2 ;  /* 0x000000701f1f7211 */ /* 0x080fe400010f0eff */
[----:B------:R-:W-:Y:S01]  /*5300*/  LEA.HI.X.SX32 R29, R104, R112, 0x1, P3 ;  /* 0x00000070681d7211 */ /* 0x000fe200018f0eff */
[----:B------:R-:W-:Y:S01]  /*5310*/  IMAD.MOV.U32 R112, RZ, RZ, R4 ;  /* 0x000000ffff707224 */ /* 0x000fe200078e0004 */
[----:B------:R-:W-:-:S02]  /*5320*/  FSETP.GEU.AND P4, PT, R116, 1.175494350822287508e-38, PT ;  /* 0x008000007400780b */ /* 0x000fc40003f8e000 */
[----:B------:R-:W-:Y:S02]  /*5330*/  FSETP.GEU.AND P2, PT, R123, 1.175494350822287508e-38, PT ;  /* 0x008000007b00780b */ /* 0x000fe40003f4e000 */
[----:B------:R-:W-:Y:S01]  /*5340*/  FSEL R3, R5, R116, !P4 ;  /* 0x0000007405037208 */ /* 0x000fe20006000000 */
[C---:B------:R-:W-:Y:S01]  /*5350*/  FMUL R5, R112.reuse, 8388608 ;  /* 0x4b00000070057820 */ /* 0x040fe20000400000 */
[----:B------:R-:W-:Y:S02]  /*5360*/  FSETP.GEU.AND P5, PT, R112, 1.175494350822287508e-38, PT ;  /* 0x008000007000780b */ /* 0x000fe40003fae000 */
[----:B------:R-:W-:Y:S02]  /*5370*/  FSEL R60, R60, R123, !P2 ;  /* 0x0000007b3c3c7208 */ /* 0x000fe40005000000 */
[----:B------:R-:W-:Y:S02]  /*5380*/  MOV R104, R2 ;  /* 0x0000000200687202 */ /* 0x000fe40000000f00 */
[----:B------:R-:W-:-:S02]  /*5390*/  FSETP.GEU.AND P1, PT, R151, 1.175494350822287508e-38, PT ;  /* 0x008000009700780b */ /* 0x000fc40003f2e000 */
[----:B------:R-:W-:Y:S01]  /*53a0*/  FSEL R2, R5, R112, !P5 ;  /* 0x0000007005027208 */ /* 0x000fe20006800000 */
[----:B------:R-:W-:Y:S01]  /*53b0*/  FMUL R5, R104, 8388608 ;  /* 0x4b00000068057820 */ /* 0x000fe20000400000 */
[----:B------:R-:W-:Y:S02]  /*53c0*/  IADD3 R6, R60, -0x3f3504f3, RZ ;  /* 0xc0cafb0d3c067810 */ /* 0x000fe40007ffe0ff */
[----:B------:R-:W-:Y:S02]  /*53d0*/  FSEL R16, R16, R151, !P1 ;  /* 0x0000009710107208 */ /* 0x000fe40004800000 */
[----:B------:R-:W-:Y:S02]  /*53e0*/  IADD3 R67, R2, -0x3f3504f3, RZ ;  /* 0xc0cafb0d02437810 */ /* 0x000fe40007ffe0ff */
[----:B------:R-:W-:Y:S02]  /*53f0*/  FSETP.GEU.AND P3, PT, R124, 1.175494350822287508e-38, PT ;  /* 0x008000007c00780b */ /* 0x000fe40003f6e000 */
[----:B------:R-:W-:-:S02]  /*5400*/  LOP3.LUT R87, R6, 0xff800000, RZ, 0xc0, !PT ;  /* 0xff80000006577812 */ /* 0x000fc400078ec0ff */
[----:B------:R-:W-:Y:S02]  /*5410*/  IADD3 R7, R16, -0x3f3504f3, RZ ;  /* 0xc0cafb0d10077810 */ /* 0x000fe40007ffe0ff */
[----:B------:R-:W-:Y:S01]  /*5420*/  LOP3.LUT R67, R67, 0xff800000, RZ, 0xc0, !PT ;  /* 0xff80000043437812 */ /* 0x000fe200078ec0ff */
[----:B------:R0:W1:Y:S01]  /*5430*/  I2F R63, R87 ;  /* 0x00000057003f7306 */ /* 0x0000620000201400 */
[----:B------:R-:W-:Y:S02]  /*5440*/  FSEL R61, R61, R124, !P3 ;  /* 0x0000007c3d3d7208 */ /* 0x000fe40005800000 */
[----:B------:R-:W-:Y:S02]  /*5450*/  LOP3.LUT R85, R7, 0xff800000, RZ, 0xc0, !PT ;  /* 0xff80000007557812 */ /* 0x000fe400078ec0ff */
[----:B------:R-:W-:Y:S02]  /*5460*/  MOV R98, R0 ;  /* 0x0000000000627202 */ /* 0x000fe40000000f00 */
[----:B------:R-:W-:Y:S01]  /*5470*/  MOV R117, R118 ;  /* 0x0000007600757202 */ /* 0x000fe20000000f00 */
[----:B------:R2:W3:Y:S01]  /*5480*/  I2F R105, R67 ;  /* 0x0000004300697306 */ /* 0x0004e20000201400 */
[----:B------:R-:W-:Y:S01]  /*5490*/  IADD3 R4, R61, -0x3f3504f3, RZ ;  /* 0xc0cafb0d3d047810 */ /* 0x000fe20007ffe0ff */
[----:B------:R-:W-:Y:S01]  /*54a0*/  IMAD.MOV.U32 R118, RZ, RZ, R78 ;  /* 0x000000ffff767224 */ /* 0x000fe200078e004e */
[----:B------:R-:W-:Y:S01]  /*54b0*/  FSEL R78, RZ, -23, P4 ;  /* 0xc1b80000ff4e7808 */ /* 0x000fe20002000000 */
[----:B0-----:R-:W-:Y:S01]  /*54c0*/  IMAD.IADD R87, R60, 0x1, -R87 ;  /* 0x000000013c577824 */ /* 0x001fe200078e0a57 */
[----:B------:R-:W-:-:S02]  /*54d0*/  FSETP.GT.AND P4, PT, |R98|, 8.50705917302346158658e+37, PT ;  /* 0x7e8000006200780b */ /* 0x000fc40003f84200 */
[----:B------:R-:W-:Y:S01]  /*54e0*/  FSEL R66, RZ, -23, P2 ;  /* 0xc1b80000ff427808 */ /* 0x000fe20001000000 */
[----:B------:R-:W0:Y:S01]  /*54f0*/  I2F R7, R85 ;  /* 0x0000005500077306 */ /* 0x000e220000201400 */
[----:B------:R-:W-:Y:S01]  /*5500*/  LOP3.LUT R84, R4, 0xff800000, RZ, 0xc0, !PT ;  /* 0xff80000004547812 */ /* 0x000fe200078ec0ff */
[----:B------:R-:W-:Y:S01]  /*5510*/  FADD R87, R87, -1 ;  /* 0xbf80000057577421 */ /* 0x000fe20000000000 */
[----:B------:R-:W-:Y:S01]  /*5520*/  FSETP.GEU.AND P2, PT, R104, 1.175494350822287508e-38, PT ;  /* 0x008000006800780b */ /* 0x000fe20003f4e000 */
[----:B-1----:R-:W-:Y:S01]  /*5530*/  FFMA.FTZ R66, R63, 1.1920928955078125e-07, R66 ;  /* 0x340000003f427823 */ /* 0x002fe20000010042 */
[----:B------:R-:W-:Y:S01]  /*5540*/  IADD3 R4, R3, -0x3f3504f3, RZ ;  /* 0xc0cafb0d03047810 */ /* 0x000fe20007ffe0ff */
[----:B--2---:R-:W-:Y:S01]  /*5550*/  IMAD.IADD R67, R2, 0x1, -R67 ;  /* 0x0000000102437824 */ /* 0x004fe200078e0a43 */
[----:B------:R-:W-:Y:S01]  /*5560*/  FSEL R0, R5, R104, !P2 ;  /* 0x0000006805007208 */ /* 0x000fe20005000000 */
[----:B------:R-:W-:Y:S01]  /*5570*/  FMUL R5, R98, 8388608 ;  /* 0x4b00000062057820 */ /* 0x000fe20000400000 */
[----:B------:R-:W-:Y:S01]  /*5580*/  LOP3.LUT R86, R4, 0xff800000, RZ, 0xc0, !PT ;  /* 0xff80000004567812 */ /* 0x000fe200078ec0ff */
[----:B------:R-:W-:Y:S01]  /*5590*/  FMUL R4, R115, 8388608 ;  /* 0x4b00000073047820 */ /* 0x000fe20000400000 */
[----:B------:R-:W-:Y:S01]  /*55a0*/  FSEL R76, RZ, -23, P3 ;  /* 0xc1b80000ff4c7808 */ /* 0x000fe20001800000 */
[----:B------:R-:W-:Y:S01]  /*55b0*/  @P4 FMUL R111, R111, 0.25 ;  /* 0x3e8000006f6f4820 */ /* 0x000fe20000400000 */
[----:B------:R-:W-:Y:S01]  /*55c0*/  FSEL R62, RZ, -23, P5 ;  /* 0xc1b80000ff3e7808 */ /* 0x000fe20002800000 */
[----:B------:R-:W-:Y:S01]  /*55d0*/  @P4 FMUL R110, R110, 0.25 ;  /* 0x3e8000006e6e4820 */ /* 0x000fe20000400000 */
[----:B------:R-:W-:Y:S01]  /*55e0*/  FSEL R6, RZ, -23, P1 ;  /* 0xc1b80000ff067808 */ /* 0x000fe20000800000 */
[----:B------:R-:W-:Y:S01]  /*55f0*/  @P4 FMUL R118, R118, 0.25 ;  /* 0x3e80000076764820 */ /* 0x000fe20000400000 */
[----:B------:R-:W-:Y:S01]  /*5600*/  FSETP.GEU.AND P3, PT, R98, 1.175494350822287508e-38, PT ;  /* 0x008000006200780b */ /* 0x000fe20003f6e000 */
[----:B---3--:R-:W-:Y:S01]  /*5610*/  FFMA.FTZ R63, R105, 1.1920928955078125e-07, R62 ;  /* 0x34000000693f7823 */ /* 0x008fe2000001003e */
[----:B------:R-:W-:Y:S01]  /*5620*/  MOV R114, R79 ;  /* 0x0000004f00727202 */ /* 0x000fe20000000f00 */
[----:B0-----:R-:W-:Y:S01]  /*5630*/  FFMA.FTZ R79, R7, 1.1920928955078125e-07, R6 ;  /* 0x34000000074f7823 */ /* 0x001fe20000010006 */
[----:B------:R-:W-:Y:S01]  /*5640*/  FSETP.GEU.AND P1, PT, R115, 1.175494350822287508e-38, PT ;  /* 0x008000007300780b */ /* 0x000fe20003f2e000 */
[----:B------:R-:W-:Y:S01]  /*5650*/  FADD R67, R67, -1 ;  /* 0xbf80000043437421 */ /* 0x000fe20000000000 */
[----:B------:R-:W-:Y:S01]  /*5660*/  FSEL R5, R5, R98, !P3 ;  /* 0x0000006205057208 */ /* 0x000fe20005800000 */
[----:B------:R-:W-:Y:S01]  /*5670*/  @P4 FMUL R114, R114, 0.25 ;  /* 0x3e80000072724820 */ /* 0x000fe20000400000 */
[C---:B------:R-:W-:Y:S01]  /*5680*/  FSETP.GEU.AND P5, PT, |R98|.reuse, 1.175494350822287508e-38, PT ;  /* 0x008000006200780b */ /* 0x040fe20003fae200 */
[----:B------:R-:W-:Y:S01]  /*5690*/  @P4 FMUL R98, R98, 0.25 ;  /* 0x3e80000062624820 */ /* 0x000fe20000400000 */
[----:B------:R-:W-:-:S02]  /*56a0*/  FSEL R4, R4, R115, !P1 ;  /* 0x0000007304047208 */ /* 0x000fc40004800000 */
[----:B------:R-:W-:Y:S02]  /*56b0*/  FSEL R62, RZ, -23, P1 ;  /* 0xc1b80000ff3e7808 */ /* 0x000fe40000800000 */
[C---:B------:R-:W-:Y:S02]  /*56c0*/  FSETP.GT.AND P1, PT, |R104|.reuse, 8.50705917302346158658e+37, PT ;  /* 0x7e8000006800780b */ /* 0x040fe40003f24200 */
[----:B------:R-:W-:Y:S02]  /*56d0*/  FSETP.GT.AND P4, PT, |R115|, 8.50705917302346158658e+37, PT ;  /* 0x7e8000007300780b */ /* 0x000fe40003f84200 */
[----:B------:R-:W-:Y:S02]  /*56e0*/  FSEL R6, RZ, -23, P2 ;  /* 0xc1b80000ff067808 */ /* 0x000fe40001000000 */
[----:B------:R-:W-:Y:S01]  /*56f0*/  FSETP.GEU.AND P2, PT, |R104|, 1.175494350822287508e-38, PT ;  /* 0x008000006800780b */ /* 0x000fe20003f4e200 */
[----:B------:R-:W-:Y:S01]  /*5700*/  @!P5 FMUL R98, R98, 16777216 ;  /* 0x4b8000006262d820 */ /* 0x000fe20000400000 */
[----:B------:R-:W-:Y:S01]  /*5710*/  FSEL R7, RZ, -23, P3 ;  /* 0xc1b80000ff077808 */ /* 0x000fe20001800000 */
[----:B------:R-:W-:Y:S01]  /*5720*/  @!P5 FMUL R111, R111, 16777216 ;  /* 0x4b8000006f6fd820 */ /* 0x000fe20000400000 */
[----:B------:R-:W-:Y:S01]  /*5730*/  MOV R139, R97 ;  /* 0x00000061008b7202 */ /* 0x000fe20000000f00 */
[----:B------:R-:W-:Y:S01]  /*5740*/  @!P5 FMUL R110, R110, 16777216 ;  /* 0x4b8000006e6ed820 */ /* 0x000fe20000400000 */
[----:B------:R-:W-:Y:S01]  /*5750*/  FSETP.GEU.AND P3, PT, |R115|, 1.175494350822287508e-38, PT ;  /* 0x008000007300780b */ /* 0x000fe20003f6e200 */
[----:B------:R0:W1:Y:S01]  /*5760*/  I2F R97, R84 ;  /* 0x0000005400617306 */ /* 0x0000620000201400 */
[----:B------:R-:W-:Y:S01]  /*5770*/  MOV R127, R99 ;  /* 0x00000063007f7202 */ /* 0x000fe20000000f00 */
[----:B------:R-:W-:Y:S01]  /*5780*/  @P1 FMUL R104, R104, 0.25 ;  /* 0x3e80000068681820 */ /* 0x000fe20000400000 */
[----:B------:R-:W-:Y:S01]  /*5790*/  IADD3 R64, R5, -0x3f3504f3, RZ ;  /* 0xc0cafb0d05407810 */ /* 0x000fe20007ffe0ff */
[----:B------:R-:W-:Y:S01]  /*57a0*/  @P1 FMUL R109, R109, 0.25 ;  /* 0x3e8000006d6d1820 */ /* 0x000fe20000400000 */
[----:B------:R-:W-:Y:S01]  /*57b0*/  IADD3 R77, R4, -0x3f3504f3, RZ ;  /* 0xc0cafb0d044d7810 */ /* 0x000fe20007ffe0ff */
[----:B------:R-:W-:Y:S01]  /*57c0*/  @P1 FMUL R106, R106, 0.25 ;  /* 0x3e8000006a6a1820 */ /* 0x000fe20000400000 */
[----:B------:R-:W-:Y:S01]  /*57d0*/  LOP3.LUT R64, R64, 0xff800000, RZ, 0xc0, !PT ;  /* 0xff80000040407812 */ /* 0x000fe200078ec0ff */
[----:B------:R-:W-:Y:S01]  /*57e0*/  @P1 FMUL R120, R120, 0.25 ;  /* 0x3e80000078781820 */ /* 0x000fe20000400000 */
[----:B------:R-:W2:Y:S01]  /*57f0*/  I2F R99, R86 ;  /* 0x0000005600637306 */ /* 0x000ea20000201400 */
[----:B------:R-:W-:Y:S01]  /*5800*/  @P4 FMUL R115, R115, 0.25 ;  /* 0x3e80000073734820 */ /* 0x000fe20000400000 */
[----:B------:R-:W-:Y:S01]  /*5810*/  LOP3.LUT R77, R77, 0xff800000, RZ, 0xc0, !PT ;  /* 0xff8000004d4d7812 */ /* 0x000fe200078ec0ff */
[----:B------:R-:W-:Y:S01]  /*5820*/  @P1 FMUL R122, R122, 0.25 ;  /* 0x3e8000007a7a1820 */ /* 0x000fe20000400000 */
[----:B------:R-:W-:Y:S01]  /*5830*/  FSETP.GT.AND P1, PT, |R112|, 8.50705917302346158658e+37, PT ;  /* 0x7e8000007000780b */ /* 0x000fe20003f24200 */
[----:B------:R-:W-:Y:S01]  /*5840*/  @P4 FMUL R119, R119, 0.25 ;  /* 0x3e80000077774820 */ /* 0x000fe20000400000 */
[----:B------:R-:W-:Y:S01]  /*5850*/  MOV R143, R65 ;  /* 0x00000041008f7202 */ /* 0x000fe20000000f00 */
[----:B------:R-:W-:Y:S01]  /*5860*/  @P4 FMUL R117, R117, 0.25 ;  /* 0x3e80000075754820 */ /* 0x000fe20000400000 */
[----:B------:R-:W3:Y:S01]  /*5870*/  I2F R96, R64 ;  /* 0x0000004000607306 */ /* 0x000ee20000201400 */
[----:B------:R-:W-:Y:S01]  /*5880*/  @P4 FMUL R131, R131, 0.25 ;  /* 0x3e80000083834820 */ /* 0x000fe20000400000 */
[----:B------:R-:W-:Y:S01]  /*5890*/  IADD3 R65, R0, -0x3f3504f3, RZ ;  /* 0xc0cafb0d00417810 */ /* 0x000fe20007ffe0ff */
[----:B------:R-:W-:Y:S01]  /*58a0*/  @P4 FMUL R130, R130, 0.25 ;  /* 0x3e80000082824820 */ /* 0x000fe20000400000 */
[----:B------:R-:W-:Y:S01]  /*58b0*/  FSETP.GT.AND P4, PT, |R116|, 8.50705917302346158658e+37, PT ;  /* 0x7e8000007400780b */ /* 0x000fe20003f84200 */
[----:B------:R-:W-:Y:S01]  /*58c0*/  @!P2 FMUL R104, R104, 16777216 ;  /* 0x4b8000006868a820 */ /* 0x000fe20000400000 */
[----:B------:R-:W-:Y:S01]  /*58d0*/  LOP3.LUT R65, R65, 0xff800000, RZ, 0xc0, !PT ;  /* 0xff80000041417812 */ /* 0x000fe200078ec0ff */
[----:B------:R-:W-:Y:S01]  /*58e0*/  @!P2 FMUL R109, R109, 16777216 ;  /* 0x4b8000006d6da820 */ /* 0x000fe20000400000 */
[----:B------:R4:W5:Y:S01]  /*58f0*/  I2F R107, R77 ;  /* 0x0000004d006b7306 */ /* 0x0009620000201400 */
[----:B------:R-:W-:Y:S01]  /*5900*/  @!P2 FMUL R106, R106, 16777216 ;  /* 0x4b8000006a6aa820 */ /* 0x000fe20000400000 */
[----:B------:R-:W-:Y:S01]  /*5910*/  IADD3 R85, R16, -R85, RZ ;  /* 0x8000005510557210 */ /* 0x000fe20007ffe0ff */
[----:B------:R-:W-:Y:S01]  /*5920*/  @!P2 FMUL R120, R120, 16777216 ;  /* 0x4b8000007878a820 */ /* 0x000fe20000400000 */
[----:B0-----:R-:W-:Y:S01]  /*5930*/  IADD3 R84, R61, -R84, RZ ;  /* 0x800000543d547210 */ /* 0x001fe20007ffe0ff */
[----:B------:R-:W-:Y:S01]  /*5940*/  @!P2 FMUL R122, R122, 16777216 ;  /* 0x4b8000007a7aa820 */ /* 0x000fe20000400000 */
[----:B------:R-:W-:Y:S01]  /*5950*/  FSETP.GEU.AND P2, PT, |R116|, 1.175494350822287508e-38, PT ;  /* 0x008000007400780b */ /* 0x000fe20003f4e200 */
[----:B------:R-:W-:Y:S01]  /*5960*/  @!P5 FMUL R114, R114, 16777216 ;  /* 0x4b8000007272d820 */ /* 0x000fe20000400000 */
[----:B------:R-:W-:Y:S01]  /*5970*/  I2F R113, R65 ;  /* 0x0000004100717306 */ /* 0x000fe20000201400 */
[----:B------:R-:W-:Y:S01]  /*5980*/  @!P5 FMUL R118, R118, 16777216 ;  /* 0x4b8000007676d820 */ /* 0x000fe20000400000 */
[----:B------:R-:W-:Y:S01]  /*5990*/  FSETP.GEU.AND P5, PT, |R112|, 1.175494350822287508e-38, PT ;  /* 0x008000007000780b */ /* 0x000fe20003fae200 */
[----:B------:R-:W-:Y:S01]  /*59a0*/  @P4 FMUL R116, R116, 0.25 ;  /* 0x3e80000074744820 */ /* 0x000fe20000400000 */
[----:B----4-:R-:W-:Y:S01]  /*59b0*/  IADD3 R77, R4, -R77, RZ ;  /* 0x8000004d044d7210 */ /* 0x010fe20007ffe0ff */
[----:B------:R-:W-:Y:S01]  /*59c0*/  @P4 FMUL R121, R121, 0.25 ;  /* 0x3e80000079794820 */ /* 0x000fe20000400000 */
[----:B------:R-:W-:Y:S01]  /*59d0*/  IADD3 R64, R5, -R64, RZ ;  /* 0x8000004005407210 */ /* 0x000fe20007ffe0ff */
[----:B------:R-:W-:-:S02]  /*59e0*/  @P4 FMUL R125, R125, 0.25 ;  /* 0x3e8000007d7d4820 */ /* 0x000fc40000400000 */
[----:B------:R-:W-:Y:S02]  /*59f0*/  @P4 FMUL R127, R127, 0.25 ;  /* 0x3e8000007f7f4820 */ /* 0x000fe40000400000 */
[----:B------:R-:W-:Y:S01]  /*5a00*/  @P4 FMUL R137, R137, 0.25 ;  /* 0x3e80000089894820 */ /* 0x000fe20000400000 */
[----:B------:R-:W-:Y:S01]  /*5a10*/  FSETP.GT.AND P4, PT, |R151|, 8.50705917302346158658e+37, PT ;  /* 0x7e8000009700780b */ /* 0x000fe20003f84200 */
[----:B------:R-:W-:Y:S02]  /*5a20*/  @P1 FMUL R112, R112, 0.25 ;  /* 0x3e80000070701820 */ /* 0x000fe40000400000 */
[----:B------:R-:W-:Y:S02]  /*5a30*/  @P1 FMUL R126, R126, 0.25 ;  /* 0x3e8000007e7e1820 */ /* 0x000fe40000400000 */
[----:B------:R-:W-:Y:S02]  /*5a40*/  @P1 FMUL R128, R128, 0.25 ;  /* 0x3e80000080801820 */ /* 0x000fe40000400000 */
[----:B------:R-:W-:-:S02]  /*5a50*/  @P1 FMUL R129, R129, 0.25 ;  /* 0x3e80000081811820 */ /* 0x000fc40000400000 */
[----:B------:R-:W-:Y:S01]  /*5a60*/  @P1 FMUL R132, R132, 0.25 ;  /* 0x3e80000084841820 */ /* 0x000fe20000400000 */
[----:B------:R-:W-:Y:S01]  /*5a70*/  FSETP.GT.AND P1, PT, |R123|, 8.50705917302346158658e+37, PT ;  /* 0x7e8000007b00780b */ /* 0x000fe20003f24200 */
[----:B-1----:R-:W-:Y:S02]  /*5a80*/  FFMA.FTZ R76, R97, 1.1920928955078125e-07, R76 ;  /* 0x34000000614c7823 */ /* 0x002fe4000001004c */
[----:B------:R-:W-:Y:S01]  /*5a90*/  @!P3 FMUL R115, R115, 16777216 ;  /* 0x4b8000007373b820 */ /* 0x000fe20000400000 */
[----:B------:R-:W0:Y:S01]  /*5aa0*/  MUFU.RCP R97, R98 ;  /* 0x0000006200617308 */ /* 0x000e220000001000 */
[----:B--2---:R-:W-:Y:S02]  /*5ab0*/  FFMA.FTZ R78, R99, 1.1920928955078125e-07, R78 ;  /* 0x34000000634e7823 */ /* 0x004fe4000001004e */
[----:B------:R-:W-:Y:S02]  /*5ac0*/  @!P2 FMUL R116, R116, 16777216 ;  /* 0x4b8000007474a820 */ /* 0x000fe40000400000 */
[----:B------:R-:W-:-:S02]  /*5ad0*/  @!P2 FMUL R121, R121, 16777216 ;  /* 0x4b8000007979a820 */ /* 0x000fc40000400000 */
[----:B------:R-:W-:Y:S01]  /*5ae0*/  @!P2 FMUL R125, R125, 16777216 ;  /* 0x4b8000007d7da820 */ /* 0x000fe20000400000 */
[----:B------:R-:W1:Y:S01]  /*5af0*/  MUFU.RCP R99, R104 ;  /* 0x0000006800637308 */ /* 0x000e620000001000 */
[----:B------:R-:W-:Y:S02]  /*5b00*/  @!P2 FMUL R127, R127, 16777216 ;  /* 0x4b8000007f7fa820 */ /* 0x000fe40000400000 */
[----:B------:R-:W-:Y:S01]  /*5b10*/  @!P2 FMUL R137, R137, 16777216 ;  /* 0x4b8000008989a820 */ /* 0x000fe20000400000 */
[----:B------:R-:W-:Y:S01]  /*5b20*/  FSETP.GEU.AND P2, PT, |R151|, 1.175494350822287508e-38, PT ;  /* 0x008000009700780b */ /* 0x000fe20003f4e200 */
[----:B------:R-:W-:Y:S02]  /*5b30*/  @!P3 FMUL R119, R119, 16777216 ;  /* 0x4b8000007777b820 */ /* 0x000fe40000400000 */
[----:B------:R-:W-:Y:S01]  /*5b40*/  @!P3 FMUL R117, R117, 16777216 ;  /* 0x4b8000007575b820 */ /* 0x000fe20000400000 */
[----:B------:R-:W2:Y:S01]  /*5b50*/  MUFU.RCP R108, R115 ;  /* 0x00000073006c7308 */ /* 0x000ea20000001000 */
[----:B------:R-:W-:-:S02]  /*5b60*/  @!P3 FMUL R131, R131, 16777216 ;  /* 0x4b8000008383b820 */ /* 0x000fc40000400000 */
[----:B------:R-:W-:Y:S01]  /*5b70*/  @!P3 FMUL R130, R130, 16777216 ;  /* 0x4b8000008282b820 */ /* 0x000fe20000400000 */
[----:B------:R-:W-:Y:S01]  /*5b80*/  FSETP.GEU.AND P3, PT, |R123|, 1.175494350822287508e-38, PT ;  /* 0x008000007b00780b */ /* 0x000fe20003f6e200 */
[----:B------:R-:W-:Y:S02]  /*5b90*/  @!P5 FMUL R112, R112, 16777216 ;  /* 0x4b8000007070d820 */ /* 0x000fe40000400000 */
[----:B------:R-:W-:Y:S01]  /*5ba0*/  @!P5 FMUL R126, R126, 16777216 ;  /* 0x4b8000007e7ed820 */ /* 0x000fe20000400000 */
[----:B------:R-:W4:Y:S01]  /*5bb0*/  MUFU.RCP R116, R116 ;  /* 0x0000007400747308 */ /* 0x000f220000001000 */
[----:B------:R-:W-:Y:S02]  /*5bc0*/  @!P5 FMUL R128, R128, 16777216 ;  /* 0x4b8000008080d820 */ /* 0x000fe40000400000 */
[----:B------:R-:W-:Y:S02]  /*5bd0*/  @!P5 FMUL R129, R129, 16777216 ;  /* 0x4b8000008181d820 */ /* 0x000fe40000400000 */
[----:B------:R-:W-:Y:S01]  /*5be0*/  @!P5 FMUL R132, R132, 16777216 ;  /* 0x4b8000008484d820 */ /* 0x000fe20000400000 */
[----:B------:R-:W-:Y:S01]  /*5bf0*/  FSETP.GT.AND P5, PT, |R124|, 8.50705917302346158658e+37, PT ;  /* 0x7e8000007c00780b */ /* 0x000fe20003fa4200 */
[----:B------:R-:W-:-:S02]  /*5c00*/  @P4 FMUL R151, R151, 0.25 ;  /* 0x3e80000097974820 */ /* 0x000fc40000400000 */
[----:B------:R-:W-:Y:S02]  /*5c10*/  @P1 FMUL R123, R123, 0.25 ;  /* 0x3e8000007b7b1820 */ /* 0x000fe40000400000 */
[----:B------:R-:W-:Y:S02]  /*5c20*/  @P1 FMUL R134, R134, 0.25 ;  /* 0x3e80000086861820 */ /* 0x000fe40000400000 */
[----:B------:R-:W-:Y:S02]  /*5c30*/  @P1 FMUL R136, R136, 0.25 ;  /* 0x3e80000088881820 */ /* 0x000fe40000400000 */
[----:B------:R-:W-:Y:S02]  /*5c40*/  @P1 FMUL R138, R138, 0.25 ;  /* 0x3e8000008a8a1820 */ /* 0x000fe40000400000 */
[----:B------:R-:W-:Y:S01]  /*5c50*/  @P1 FMUL R140, R140, 0.25 ;  /* 0x3e8000008c8c1820 */ /* 0x000fe20000400000 */
[----:B------:R-:W-:Y:S01]  /*5c60*/  FSETP.GEU.AND P1, PT, |R124|, 1.175494350822287508e-38, PT ;  /* 0x008000007c00780b */ /* 0x000fe20003f2e200 */
[----:B---3--:R-:W-:-:S02]  /*5c70*/  FFMA.FTZ R7, R96, 1.1920928955078125e-07, R7 ;  /* 0x3400000060077823 */ /* 0x008fc40000010007 */
[----:B------:R-:W-:Y:S02]  /*5c80*/  @!P2 FMUL R151, R151, 16777216 ;  /* 0x4b8000009797a820 */ /* 0x000fe40000400000 */
[----:B-----5:R-:W-:Y:S02]  /*5c90*/  FFMA.FTZ R62, R107, 1.1920928955078125e-07, R62 ;  /* 0x340000006b3e7823 */ /* 0x020fe4000001003e */
[----:B0-----:R-:W-:Y:S02]  /*5ca0*/  FMUL R96, R97, R111 ;  /* 0x0000006f61607220 */ /* 0x001fe40000400000 */
[----:B------:R-:W-:Y:S01]  /*5cb0*/  @!P3 FMUL R123, R123, 16777216 ;  /* 0x4b8000007b7bb820 */ /* 0x000fe20000400000 */
[----:B------:R-:W0:Y:S01]  /*5cc0*/  MUFU.RCP R111, R112 ;  /* 0x00000070006f7308 */ /* 0x000e220000001000 */
[C---:B------:R-:W-:Y:S02]  /*5cd0*/  FMUL R98, R97.reuse, R110 ;  /* 0x0000006e61627220 */ /* 0x040fe40000400000 */
[----:B------:R-:W-:-:S02]  /*5ce0*/  FMUL R105, R97, R114 ;  /* 0x0000007261697220 */ /* 0x000fc40000400000 */
[----:B------:R-:W-:Y:S02]  /*5cf0*/  FMUL R107, R97, R118 ;  /* 0x00000076616b7220 */ /* 0x000fe40000400000 */
[C---:B-1----:R-:W-:Y:S01]  /*5d00*/  FMUL R104, R99.reuse, R106 ;  /* 0x0000006a63687220 */ /* 0x042fe20000400000 */
[----:B------:R-:W-:Y:S01]  /*5d10*/  F2FP.PACK_AB R105, R96, R105 ;  /* 0x000000696069723e */ /* 0x000fe200000000ff */
[----:B------:R-:W-:Y:S01]  /*5d20*/  FMUL R97, R99, R109 ;  /* 0x0000006d63617220 */ /* 0x000fe20000400000 */
[----:B------:R-:W-:Y:S01]  /*5d30*/  LOP3.LUT R96, R103, 0x40, RZ, 0x3c, !PT ;  /* 0x0000004067607812 */ /* 0x000fe200078e3cff */
[----:B------:R-:W-:Y:S01]  /*5d40*/  FMUL R106, R99, R120 ;  /* 0x00000078636a7220 */ /* 0x000fe20000400000 */
[----:B------:R-:W-:Y:S01]  /*5d50*/  F2FP.PACK_AB R107, R98, R107 ;  /* 0x0000006b626b723e */ /* 0x000fe200000000ff */
[----:B--2---:R-:W-:Y:S01]  /*5d60*/  FMUL R109, R108, R119 ;  /* 0x000000776c6d7220 */ /* 0x004fe20000400000 */
[----:B------:R-:W1:Y:S01]  /*5d70*/  MUFU.RCP R120, R151 ;  /* 0x0000009700787308 */ /* 0x000e620000001000 */
[----:B------:R-:W-:Y:S01]  /*5d80*/  @P5 FMUL R124, R124, 0.25 ;  /* 0x3e8000007c7c5820 */ /* 0x000fe20000400000 */
[----:B------:R-:W-:Y:S01]  /*5d90*/  F2FP.PACK_AB R97, R97, R106 ;  /* 0x0000006a6161723e */ /* 0x000fe200000000ff */
[----:B------:R-:W-:Y:S01]  /*5da0*/  @P4 FMUL R143, R143, 0.25 ;  /* 0x3e8000008f8f4820 */ /* 0x000fe20000400000 */
[----:B------:R-:W-:Y:S01]  /*5db0*/  MOV R106, 0x3dc6b27f ;  /* 0x3dc6b27f006a7802 */ /* 0x000fe20000000f00 */
[----:B------:R-:W-:Y:S01]  /*5dc0*/  @P4 FMUL R145, R145, 0.25 ;  /* 0x3e80000091914820 */ /* 0x000fe20000400000 */
[----:B------:R-:W-:Y:S01]  /*5dd0*/  LOP3.LUT R98, R103, 0x4, RZ, 0x3c, !PT ;  /* 0x0000000467627812 */ /* 0x000fe200078e3cff */
[----:B------:R-:W-:Y:S01]  /*5de0*/  @!P1 FMUL R124, R124, 16777216 ;  /* 0x4b8000007c7c9820 */ /* 0x000fe20000400000 */
[----:B------:R-:W2:Y:S01]  /*5df0*/  MUFU.RCP R119, R123 ;  /* 0x0000007b00777308 */ /* 0x000ea20000001000 */
[----:B------:R-:W-:-:S02]  /*5e00*/  @P4 FMUL R147, R147, 0.25 ;  /* 0x3e80000093934820 */ /* 0x000fc40000400000 */
[----:B------:R-:W-:Y:S01]  /*5e10*/  @P4 FMUL R149, R149, 0.25 ;  /* 0x3e80000095954820 */ /* 0x000fe20000400000 */
[----:B------:R-:W-:Y:S01]  /*5e20*/  ISETP.GE.U32.AND P4, PT, R61, 0x7f800000, PT ;  /* 0x7f8000003d00780c */ /* 0x000fe20003f86070 */
[----:B------:R-:W-:Y:S02]  /*5e30*/  FMUL R110, R108, R117 ;  /* 0x000000756c6e7220 */ /* 0x000fe40000400000 */
[----:B------:R-:W-:Y:S02]  /*5e40*/  FMUL R99, R99, R122 ;  /* 0x0000007a63637220 */ /* 0x000fe40000400000 */
[C---:B----4-:R-:W-:Y:S02]  /*5e50*/  FMUL R117, R116.reuse, R121 ;  /* 0x0000007974757220 */ /* 0x050fe40000400000 */
[----:B------:R-:W-:Y:S01]  /*5e60*/  FMUL R118, R116, R125 ;  /* 0x0000007d74767220 */ /* 0x000fe20000400000 */
[----:B------:R-:W-:Y:S01]  /*5e70*/  F2FP.PACK_AB R99, R104, R99 ;  /* 0x000000636863723e */ /* 0x000fe200000000ff */
[C---:B------:R-:W-:Y:S01]  /*5e80*/  FMUL R122, R116.reuse, R127 ;  /* 0x0000007f747a7220 */ /* 0x040fe20000400000 */
[----:B------:R-:W-:Y:S01]  /*5e90*/  LOP3.LUT R104, R103, 0x44, RZ, 0x3c, !PT ;  /* 0x0000004467687812 */ /* 0x000fe200078e3cff */
[----:B------:R-:W-:-:S02]  /*5ea0*/  FMUL R121, R116, R137 ;  /* 0x0000008974797220 */ /* 0x000fc40000400000 */
[----:B------:R-:W-:Y:S01]  /*5eb0*/  FFMA.FTZ R6, R113, 1.1920928955078125e-07, R6 ;  /* 0x3400000071067823 */ /* 0x000fe20000010006 */
[----:B------:R-:W3:Y:S01]  /*5ec0*/  MUFU.RCP R116, R124 ;  /* 0x0000007c00747308 */ /* 0x000ee20000001000 */
[----:B------:R-:W-:Y:S01]  /*5ed0*/  @!P2 FMUL R143, R143, 16777216 ;  /* 0x4b8000008f8fa820 */ /* 0x000fe20000400000 */
[----:B------:R-:W-:Y:S01]  /*5ee0*/  F2FP.PACK_AB R118, R118, R121 ;  /* 0x000000797676723e */ /* 0x000fe200000000ff */
[----:B------:R-:W-:Y:S01]  /*5ef0*/  @!P2 FMUL R145, R145, 16777216 ;  /* 0x4b8000009191a820 */ /* 0x000fe20000400000 */
[----:B------:R-:W-:Y:S01]  /*5f00*/  F2FP.PACK_AB R117, R117, R122 ;  /* 0x0000007a7575723e */ /* 0x000fe200000000ff */
[----:B------:R-:W-:Y:S02]  /*5f10*/  @!P2 FMUL R147, R147, 16777216 ;  /* 0x4b8000009393a820 */ /* 0x000fe40000400000 */
[----:B------:R-:W-:Y:S01]  /*5f20*/  @!P2 FMUL R149, R149, 16777216 ;  /* 0x4b8000009595a820 */ /* 0x000fe20000400000 */
[----:B------:R-:W-:Y:S01]  /*5f30*/  ISETP.GE.U32.AND P2, PT, R16, 0x7f800000, PT ;  /* 0x7f8000001000780c */ /* 0x000fe20003f46070 */
[----:B------:R-:W-:-:S02]  /*5f40*/  FMUL R114, R108, R131 ;  /* 0x000000836c727220 */ /* 0x000fc40000400000 */
[----:B------:R-:W-:Y:S02]  /*5f50*/  FMUL R113, R108, R130 ;  /* 0x000000826c717220 */ /* 0x000fe40000400000 */
[----:B------:R-:W-:Y:S01]  /*5f60*/  @!P3 FMUL R134, R134, 16777216 ;  /* 0x4b8000008686b820 */ /* 0x000fe20000400000 */
[----:B------:R-:W-:Y:S01]  /*5f70*/  F2FP.PACK_AB R109, R109, R114 ;  /* 0x000000726d6d723e */ /* 0x000fe200000000ff */
[----:B------:R-:W-:Y:S01]  /*5f80*/  @!P3 FMUL R136, R136, 16777216 ;  /* 0x4b8000008888b820 */ /* 0x000fe20000400000 */
[----:B------:R-:W-:Y:S01]  /*5f90*/  F2FP.PACK_AB R110, R110, R113 ;  /* 0x000000716e6e723e */ /* 0x000fe200000000ff */
[----:B------:R-:W-:Y:S02]  /*5fa0*/  @!P3 FMUL R138, R138, 16777216 ;  /* 0x4b8000008a8ab820 */ /* 0x000fe40000400000 */
[----:B------:R-:W-:Y:S01]  /*5fb0*/  @!P3 FMUL R140, R140, 16777216 ;  /* 0x4b8000008c8cb820 */ /* 0x000fe20000400000 */
[----:B------:R-:W-:Y:S01]  /*5fc0*/  ISETP.GE.U32.AND P3, PT, R60, 0x7f800000, PT ;  /* 0x7f8000003c00780c */ /* 0x000fe20003f66070 */
[----:B0-----:R-:W-:-:S02]  /*5fd0*/  FMUL R108, R111, R126 ;  /* 0x0000007e6f6c7220 */ /* 0x001fc40000400000 */
[C---:B------:R-:W-:Y:S02]  /*5fe0*/  FMUL R112, R111.reuse, R128 ;  /* 0x000000806f707220 */ /* 0x040fe40000400000 */
[C---:B------:R-:W-:Y:S02]  /*5ff0*/  FMUL R115, R111.reuse, R129 ;  /* 0x000000816f737220 */ /* 0x040fe40000400000 */
[----:B------:R-:W-:Y:S02]  /*6000*/  FMUL R111, R111, R132 ;  /* 0x000000846f6f7220 */ /* 0x000fe40000400000 */
[----:B-1----:R-:W-:Y:S01]  /*6010*/  FMUL R127, R120, R143 ;  /* 0x0000008f787f7220 */ /* 0x002fe20000400000 */
[----:B------:R-:W-:Y:S01]  /*6020*/  F2FP.PACK_AB R108, R108, R115 ;  /* 0x000000736c6c723e */ /* 0x000fe200000000ff */
[----:B------:R-:W-:Y:S01]  /*6030*/  FMUL R128, R120, R145 ;  /* 0x0000009178807220 */ /* 0x000fe20000400000 */
[----:B------:R-:W-:Y:S01]  /*6040*/  F2FP.PACK_AB R112, R112, R111 ;  /* 0x0000006f7070723e */ /* 0x000fe200000000ff */
[----:B------:R-:W-:-:S02]  /*6050*/  FMUL R132, R120, R147 ;  /* 0x0000009378847220 */ /* 0x000fc40000400000 */
[----:B------:R-:W-:Y:S01]  /*6060*/  FMUL R131, R120, R149 ;  /* 0x0000009578837220 */ /* 0x000fe20000400000 */
[----:B------:R-:W-:Y:S01]  /*6070*/  STS [R103+0x180], R108 ;  /* 0x0001806c67007388 */ /* 0x000fe20000000800 */
[----:B--2---:R-:W-:Y:S01]  /*6080*/  FMUL R125, R119, R134 ;  /* 0x00000086777d7220 */ /* 0x004fe20000400000 */
[----:B------:R-:W-:Y:S01]  /*6090*/  F2FP.PACK_AB R132, R127, R132 ;  /* 0x000000847f84723e */ /* 0x000fe200000000ff */
[C---:B------:R-:W-:Y:S01]  /*60a0*/  FMUL R126, R119.reuse, R136 ;  /* 0x00000088777e7220 */ /* 0x040fe20000400000 */
[----:B------:R-:W-:Y:S01]  /*60b0*/  F2FP.PACK_AB R128, R128, R131 ;  /* 0x000000838080723e */ /* 0x000fe200000000ff */
[C---:B------:R-:W-:Y:S01]  /*60c0*/  FMUL R130, R119.reuse, R138 ;  /* 0x0000008a77827220 */ /* 0x040fe20000400000 */
[----:B------:R-:W-:Y:S01]  /*60d0*/  STS [R103+0x80], R112 ;  /* 0x0000807067007388 */ /* 0x000fe20000000800 */
[----:B------:R-:W-:Y:S02]  /*60e0*/  FMUL R129, R119, R140 ;  /* 0x0000008c77817220 */ /* 0x000fe40000400000 */
[----:B------:R-:W-:Y:S01]  /*60f0*/  @P5 FMUL R133, R133, 0.25 ;  /* 0x3e80000085855820 */ /* 0x000fe20000400000 */
[----:B------:R-:W-:Y:S01]  /*6100*/  F2FP.PACK_AB R125, R125, R130 ;  /* 0x000000827d7d723e */ /* 0x000fe200000000ff */
[----:B------:R-:W-:Y:S01]  /*6110*/  @P5 FMUL R135, R135, 0.25 ;  /* 0x3e80000087875820 */ /* 0x000fe20000400000 */
[----:B------:R-:W-:Y:S01]  /*6120*/  F2FP.PACK_AB R126, R126, R129 ;  /* 0x000000817e7e723e */ /* 0x000fe200000000ff */
[----:B------:R-:W-:Y:S01]  /*6130*/  @P5 FMUL R139, R139, 0.25 ;  /* 0x3e8000008b8b5820 */ /* 0x000fe20000400000 */
[----:B------:R-:W-:Y:S01]  /*6140*/  STS [R103], R128 ;  /* 0x0000008067007388 */ /* 0x000fe20000000800 */
[----:B------:R-:W-:Y:S01]  /*6150*/  @P5 FMUL R141, R141, 0.25 ;  /* 0x3e8000008d8d5820 */ /* 0x000fe20000400000 */
[----:B------:R-:W-:Y:S01]  /*6160*/  ISETP.GE.U32.AND P5, PT, R3, 0x7f800000, PT ;  /* 0x7f8000000300780c */ /* 0x000fe20003fa6070 */
[----:B------:R-:W-:Y:S01]  /*6170*/  @!P1 FMUL R133, R133, 16777216 ;  /* 0x4b80000085859820 */ /* 0x000fe20000400000 */
[----:B------:R-:W-:Y:S01]  /*6180*/  STS [R103+0x100], R132 ;  /* 0x0001008467007388 */ /* 0x000fe20000000800 */
[----:B------:R-:W-:-:S02]  /*6190*/  @!P1 FMUL R135, R135, 16777216 ;  /* 0x4b80000087879820 */ /* 0x000fc40000400000 */
[----:B------:R-:W-:Y:S01]  /*61a0*/  @!P1 FMUL R139, R139, 16777216 ;  /* 0x4b8000008b8b9820 */ /* 0x000fe20000400000 */
[----:B------:R-:W-:Y:S01]  /*61b0*/  STS [R96+0x1000], R126 ;  /* 0x0010007e60007388 */ /* 0x000fe20000000800 */
[----:B------:R-:W-:Y:S01]  /*61c0*/  @!P1 FMUL R141, R141, 16777216 ;  /* 0x4b8000008d8d9820 */ /* 0x000fe20000400000 */
[----:B------:R-:W-:Y:S01]  /*61d0*/  FSETP.NEU.AND P1, PT, R16, RZ, PT ;  /* 0x000000ff1000720b */ /* 0x000fe20003f2d000 */
[----:B------:R-:W-:Y:S01]  /*61e0*/  FADD R85, R85, -1 ;  /* 0xbf80000055557421 */ /* 0x000fe20000000000 */
[----:B------:R-:W-:Y:S01]  /*61f0*/  STS [R96+0x1100], R125 ;  /* 0x0011007d60007388 */ /* 0x000fe20000000800 */
[C---:B---3--:R-:W-:Y:S02]  /*6200*/  FMUL R119, R116.reuse, R133 ;  /* 0x0000008574777220 */ /* 0x048fe40000400000 */
[C---:B------:R-:W-:Y:S01]  /*6210*/  FMUL R120, R116.reuse, R135 ;  /* 0x0000008774787220 */ /* 0x040fe20000400000 */
[----:B------:R-:W-:Y:S01]  /*6220*/  STS [R96+0x1080], R110 ;  /* 0x0010806e60007388 */ /* 0x000fe20000000800 */
[----:B------:R-:W-:-:S02]  /*6230*/  FMUL R124, R116, R139 ;  /* 0x0000008b747c7220 */ /* 0x000fc40000400000 */
[----:B------:R-:W-:Y:S01]  /*6240*/  FMUL R123, R116, R141 ;  /* 0x0000008d747b7220 */ /* 0x000fe20000400000 */
[----:B------:R0:W-:Y:S01]  /*6250*/  STS [R96+0x1180], R109 ;  /* 0x0011806d60007388 */ /* 0x0001e20000000800 */
[----:B------:R-:W-:Y:S01]  /*6260*/  IMAD.IADD R86, R3, 0x1, -R86 ;  /* 0x0000000103567824 */ /* 0x000fe200078e0a56 */
[----:B------:R-:W-:Y:S01]  /*6270*/  F2FP.PACK_AB R119, R119, R124 ;  /* 0x0000007c7777723e */ /* 0x000fe200000000ff */
[----:B------:R-:W-:Y:S01]  /*6280*/  FADD R77, R77, -1 ;  /* 0xbf8000004d4d7421 */ /* 0x000fe20000000000 */
[----:B------:R-:W-:Y:S01]  /*6290*/  F2FP.PACK_AB R120, R120, R123 ;  /* 0x0000007b7878723e */ /* 0x000fe200000000ff */
[----:B------:R-:W-:Y:S01]  /*62a0*/  STS [R98+0x2080], R99 ;  /* 0x0020806362007388 */ /* 0x000fe20000000800 */
[----:B------:R-:W-:Y:S02]  /*62b0*/  IMAD.IADD R65, R0, 0x1, -R65 ;  /* 0x0000000100417824 */ /* 0x000fe400078e0a41 */
[----:B------:R-:W-:Y:S01]  /*62c0*/  FADD R64, R64, -1 ;  /* 0xbf80000040407421 */ /* 0x000fe20000000000 */
[----:B------:R-:W-:Y:S01]  /*62d0*/  STS [R98+0x2000], R120 ;  /* 0x0020007862007388 */ /* 0x000fe20000000800 */
[----:B0-----:R-:W-:-:S02]  /*62e0*/  FADD R96, R84, -1 ;  /* 0xbf80000054607421 */ /* 0x001fc40000000000 */
[----:B------:R-:W-:Y:S01]  /*62f0*/  FFMA.FTZ R84, R85, R106, -0.16845393180847167969 ;  /* 0xbe2c7f3055547423 */ /* 0x000fe2000001006a */
[----:B------:R-:W-:Y:S01]  /*6300*/  STS [R98+0x2100], R119 ;  /* 0x0021007762007388 */ /* 0x000fe20000000800 */
[----:B------:R-:W-:Y:S02]  /*6310*/  FADD R65, R65, -1 ;  /* 0xbf80000041417421 */ /* 0x000fe40000000000 */
[C---:B------:R-:W-:Y:S01]  /*6320*/  FFMA.FTZ R84, R85.reuse, R84, 0.1716887056827545166 ;  /* 0x3e2fcf2a55547423 */ /* 0x040fe20000010054 */
[----:B------:R0:W-:Y:S03]  /*6330*/  STS [R98+0x2180], R97 ;  /* 0x0021806162007388 */ /* 0x0001e60000000800 */
[C---:B------:R-:W-:Y:S01]  /*6340*/  FFMA.FTZ R84, R85.reuse, R84, -0.17900948226451873779 ;  /* 0xbe374e4355547423 */ /* 0x040fe20000010054 */
[----:B------:R-:W-:Y:S03]  /*6350*/  STS [R104+0x3000], R118 ;  /* 0x0030007668007388 */ /* 0x000fe60000000800 */
[----:B------:R-:W-:Y:S01]  /*6360*/  FFMA.FTZ R84, R85, R84, 0.20512372255325317383 ;  /* 0x3e520bf455547423 */ /* 0x000fe20000010054 */
[----:B------:R-:W-:Y:S01]  /*6370*/  STS [R104+0x3100], R117 ;  /* 0x0031007568007388 */ /* 0x000fe20000000800 */
[----:B0-----:R-:W-:-:S02]  /*6380*/  FADD R98, R86, -1 ;  /* 0xbf80000056627421 */ /* 0x001fc40000000000 */
[CC--:B------:R-:W-:Y:S01]  /*6390*/  FFMA.FTZ R86, R87.reuse, R106.reuse, -0.16845393180847167969 ;  /* 0xbe2c7f3057567423 */ /* 0x0c0fe2000001006a */
[----:B------:R-:W-:Y:S01]  /*63a0*/  STS [R104+0x3080], R107 ;  /* 0x0030806b68007388 */ /* 0x000fe20000000800 */
[C---:B------:R-:W-:Y:S02]  /*63b0*/  FFMA.FTZ R97, R96.reuse, R106, -0.16845393180847167969 ;  /* 0xbe2c7f3060617423 */ /* 0x040fe4000001006a */
[----:B------:R-:W-:Y:S01]  /*63c0*/  FFMA.FTZ R86, R87, R86, 0.1716887056827545166 ;  /* 0x3e2fcf2a57567423 */ /* 0x000fe20000010056 */
[----:B------:R-:W-:Y:S01]  /*63d0*/  STS [R104+0x3180], R105 ;  /* 0x0031806968007388 */ /* 0x000fe20000000800 */
[----:B------:R-:W-:Y:S02]  /*63e0*/  FFMA.FTZ R84, R85, R84, -0.24046532809734344482 ;  /* 0xbe763c8b55547423 */ /* 0x000fe40000010054 */
[----:B------:R-:W-:Y:S02]  /*63f0*/  FFMA.FTZ R86, R87, R86, -0.17900948226451873779 ;  /* 0xbe374e4357567423 */ /* 0x000fe40000010056 */
[----:B------:R-:W-:-:S02]  /*6400*/  FFMA.FTZ R97, R96, R97, 0.1716887056827545166 ;  /* 0x3e2fcf2a60617423 */ /* 0x000fc40000010061 */
[----:B------:R-:W-:Y:S02]  /*6410*/  FFMA.FTZ R84, R85, R84, 0.28857114911079406738 ;  /* 0x3e93bf9955547423 */ /* 0x000fe40000010054 */
[----:B------:R-:W-:Y:S02]  /*6420*/  FFMA.FTZ R86, R87, R86, 0.20512372255325317383 ;  /* 0x3e520bf457567423 */ /* 0x000fe40000010056 */
[C---:B------:R-:W-:Y:S02]  /*6430*/  FFMA.FTZ R97, R96.reuse, R97, -0.17900948226451873779 ;  /* 0xbe374e4360617423 */ /* 0x040fe40000010061 */
[----:B------:R-:W-:Y:S02]  /*6440*/  FFMA.FTZ R84, R85, R84, -0.36067417263984680176 ;  /* 0xbeb8aa4955547423 */ /* 0x000fe40000010054 */
[----:B------:R-:W-:Y:S02]  /*6450*/  FFMA.FTZ R86, R87, R86, -0.24046532809734344482 ;  /* 0xbe763c8b57567423 */ /* 0x000fe40000010056 */
[----:B------:R-:W-:-:S02]  /*6460*/  FFMA.FTZ R97, R96, R97, 0.20512372255325317383 ;  /* 0x3e520bf460617423 */ /* 0x000fc40000010061 */
[----:B------:R-:W-:Y:S02]  /*6470*/  FFMA.FTZ R84, R85, R84, 0.48089820146560668945 ;  /* 0x3ef6384a55547423 */ /* 0x000fe40000010054 */
[----:B------:R-:W-:Y:S02]  /*6480*/  FFMA.FTZ R86, R87, R86, 0.28857114911079406738 ;  /* 0x3e93bf9957567423 */ /* 0x000fe40000010056 */
[C---:B------:R-:W-:Y:S02]  /*6490*/  FFMA.FTZ R97, R96.reuse, R97, -0.24046532809734344482 ;  /* 0xbe763c8b60617423 */ /* 0x040fe40000010061 */
[----:B------:R-:W-:Y:S02]  /*64a0*/  FFMA.FTZ R84, R85, R84, -0.72134751081466674805 ;  /* 0xbf38aa3b55547423 */ /* 0x000fe40000010054 */
[----:B------:R-:W-:Y:S02]  /*64b0*/  FFMA.FTZ R86, R87, R86, -0.36067417263984680176 ;  /* 0xbeb8aa4957567423 */ /* 0x000fe40000010056 */
[----:B------:R-:W-:-:S02]  /*64c0*/  FFMA.FTZ R97, R96, R97, 0.28857114911079406738 ;  /* 0x3e93bf9960617423 */ /* 0x000fc40000010061 */
[----:B------:R-:W-:Y:S02]  /*64d0*/  FMUL R84, R85, R84 ;  /* 0x0000005455547220 */ /* 0x000fe40000400000 */
[----:B------:R-:W-:Y:S02]  /*64e0*/  FFMA.FTZ R99, R98, R106, -0.16845393180847167969 ;  /* 0xbe2c7f3062637423 */ /* 0x000fe4000001006a */
[----:B------:R-:W-:Y:S02]  /*64f0*/  FFMA.FTZ R86, R87, R86, 0.48089820146560668945 ;  /* 0x3ef6384a57567423 */ /* 0x000fe40000010056 */
[----:B------:R-:W-:Y:S02]  /*6500*/  FFMA.FTZ R97, R96, R97, -0.36067417263984680176 ;  /* 0xbeb8aa4960617423 */ /* 0x000fe40000010061 */
[----:B------:R-:W-:Y:S02]  /*6510*/  FMUL R84, R85, R84 ;  /* 0x0000005455547220 */ /* 0x000fe40000400000 */
[----:B------:R-:W-:-:S02]  /*6520*/  FFMA.FTZ R99, R98, R99, 0.1716887056827545166 ;  /* 0x3e2fcf2a62637423 */ /* 0x000fc40000010063 */
[----:B------:R-:W-:Y:S02]  /*6530*/  FFMA.FTZ R86, R87, R86, -0.72134751081466674805 ;  /* 0xbf38aa3b57567423 */ /* 0x000fe40000010056 */
[----:B------:R-:W-:Y:S02]  /*6540*/  FFMA.FTZ R97, R96, R97, 0.48089820146560668945 ;  /* 0x3ef6384a60617423 */ /* 0x000fe40000010061 */
[----:B------:R-:W-:Y:S02]  /*6550*/  FFMA.FTZ R84, R85, 1.4426950216293334961, R84 ;  /* 0x3fb8aa3b55547823 */ /* 0x000fe40000010054 */
[----:B------:R-:W-:Y:S02]  /*6560*/  FFMA.FTZ R99, R98, R99, -0.17900948226451873779 ;  /* 0xbe374e4362637423 */ /* 0x000fe40000010063 */
[----:B------:R-:W-:Y:S02]  /*6570*/  FMUL R86, R87, R86 ;  /* 0x0000005657567220 */ /* 0x000fe40000400000 */
[----:B------:R-:W-:-:S02]  /*6580*/  FFMA.FTZ R97, R96, R97, -0.72134751081466674805 ;  /* 0xbf38aa3b60617423 */ /* 0x000fc40000010061 */
[----:B------:R-:W-:Y:S02]  /*6590*/  FADD R79, R79, R84 ;  /* 0x000000544f4f7221 */ /* 0x000fe40000000000 */
[----:B------:R-:W-:Y:S02]  /*65a0*/  FFMA.FTZ R84, R67, R106, -0.16845393180847167969 ;  /* 0xbe2c7f3043547423 */ /* 0x000fe4000001006a */
[----:B------:R-:W-:Y:S02]  /*65b0*/  FFMA.FTZ R99, R98, R99, 0.20512372255325317383 ;  /* 0x3e520bf462637423 */ /* 0x000fe40000010063 */
[----:B------:R-:W-:Y:S02]  /*65c0*/  FMUL R86, R87, R86 ;  /* 0x0000005657567220 */ /* 0x000fe40000400000 */
[----:B------:R-:W-:Y:S02]  /*65d0*/  FMUL R97, R96, R97 ;  /* 0x0000006160617220 */ /* 0x000fe40000400000 */
[----:B------:R-:W-:-:S02]  /*65e0*/  FFMA.FTZ R84, R67, R84, 0.1716887056827545166 ;  /* 0x3e2fcf2a43547423 */ /* 0x000fc40000010054 */
[----:B------:R-:W-:Y:S02]  /*65f0*/  FFMA.FTZ R99, R98, R99, -0.24046532809734344482 ;  /* 0xbe763c8b62637423 */ /* 0x000fe40000010063 */
[----:B------:R-:W-:Y:S02]  /*6600*/  FFMA.FTZ R87, R87, 1.4426950216293334961, R86 ;  /* 0x3fb8aa3b57577823 */ /* 0x000fe40000010056 */
[----:B------:R-:W-:Y:S02]  /*6610*/  FMUL R97, R96, R97 ;  /* 0x0000006160617220 */ /* 0x000fe40000400000 */
[----:B------:R-:W-:Y:S02]  /*6620*/  FFMA.FTZ R86, R77, R106, -0.16845393180847167969 ;  /* 0xbe2c7f304d567423 */ /* 0x000fe4000001006a */
[----:B------:R-:W-:Y:S02]  /*6630*/  @P2 IMAD.MOV.U32 R85, RZ, RZ, 0x7f800000 ;  /* 0x7f800000ff552424 */ /* 0x000fe400078e00ff */
[----:B------:R-:W-:-:S02]  /*6640*/  FFMA.FTZ R84, R67, R84, -0.17900948226451873779 ;  /* 0xbe374e4343547423 */ /* 0x000fc40000010054 */
[----:B------:R-:W-:Y:S02]  /*6650*/  FFMA.FTZ R99, R98, R99, 0.28857114911079406738 ;  /* 0x3e93bf9962637423 */ /* 0x000fe40000010063 */
[----:B------:R-:W-:Y:S02]  /*6660*/  FFMA.FTZ R97, R96, 1.4426950216293334961, R97 ;  /* 0x3fb8aa3b60617823 */ /* 0x000fe40000010061 */
[----:B------:R-:W-:Y:S01]  /*6670*/  FADD R66, R66, R87 ;  /* 0x0000005742427221 */ /* 0x000fe20000000000 */
[----:B------:R-:W-:Y:S01]  /*6680*/  @P3 MOV R87, 0x7f800000 ;  /* 0x7f80000000573802 */ /* 0x000fe20000000f00 */
[----:B------:R-:W-:Y:S02]  /*6690*/  FFMA.FTZ R86, R77, R86, 0.1716887056827545166 ;  /* 0x3e2fcf2a4d567423 */ /* 0x000fe40000010056 */
[----:B------:R-:W-:Y:S01]  /*66a0*/  @P2 FFMA.FTZ R79, R16, R85, +INF ;  /* 0x7f800000104f2423 */ /* 0x000fe20000010055 */
[----:B------:R-:W-:Y:S01]  /*66b0*/  BAR.SYNC.DEFER_BLOCKING 0x0 ;  /* 0x0000000000007b1d */ /* 0x000fe20000010000 */
[----:B------:R-:W-:Y:S01]  /*66c0*/  FFMA.FTZ R84, R67, R84, 0.20512372255325317383 ;  /* 0x3e520bf443547423 */ /* 0x000fe20000010054 */
[----:B------:R-:W-:Y:S01]  /*66d0*/  FSETP.NEU.AND P2, PT, R60, RZ, PT ;  /* 0x000000ff3c00720b */ /* 0x000fe20003f4d000 */
[----:B------:R-:W-:-:S02]  /*66e0*/  @P4 IMAD.MOV.U32 R16, RZ, RZ, 0x7f800000 ;  /* 0x7f800000ff104424 */ /* 0x000fc400078e00ff */
[----:B------:R-:W-:Y:S02]  /*66f0*/  FFMA.FTZ R99, R98, R99, -0.36067417263984680176 ;  /* 0xbeb8aa4962637423 */ /* 0x000fe40000010063 */
[----:B------:R-:W-:Y:S02]  /*6700*/  FADD R76, R76, R97 ;  /* 0x000000614c4c7221 */ /* 0x000fe40000000000 */
[----:B------:R-:W-:Y:S02]  /*6710*/  FFMA.FTZ R86, R77, R86, -0.17900948226451873779 ;  /* 0xbe374e434d567423 */ /* 0x000fe40000010056 */
[----:B------:R-:W-:Y:S02]  /*6720*/  FFMA.FTZ R84, R67, R84, -0.24046532809734344482 ;  /* 0xbe763c8b43547423 */ /* 0x000fe40000010054 */
[C---:B------:R-:W-:Y:S01]  /*6730*/  @P4 FFMA.FTZ R76, R61.reuse, R16, +INF ;  /* 0x7f8000003d4c4423 */ /* 0x040fe20000010010 */
[----:B------:R-:W-:Y:S01]  /*6740*/  ISETP.GE.U32.AND P4, PT, R2, 0x7f800000, PT ;  /* 0x7f8000000200780c */ /* 0x000fe20003f86070 */
[----:B------:R-:W-:Y:S01]  /*6750*/  @P3 FFMA.FTZ R66, R60, R87, +INF ;  /* 0x7f8000003c423423 */ /* 0x000fe20000010057 */
[----:B------:R-:W-:Y:S01]  /*6760*/  FSETP.NEU.AND P3, PT, R61, RZ, PT ;  /* 0x000000ff3d00720b */ /* 0x000fe20003f6d000 */
[----:B------:R-:W-:Y:S01]  /*6770*/  FFMA.FTZ R16, R65, R106, -0.16845393180847167969 ;  /* 0xbe2c7f3041107423 */ /* 0x000fe2000001006a */
[----:B------:R-:W-:Y:S01]  /*6780*/  @P5 MOV R60, 0x7f800000 ;  /* 0x7f800000003c5802 */ /* 0x000fe20000000f00 */
[----:B------:R-:W-:Y:S01]  /*6790*/  FFMA.FTZ R99, R98, R99, 0.48089820146560668945 ;  /* 0x3ef6384a62637423 */ /* 0x000fe20000010063 */
[----:B------:R-:W-:Y:S01]  /*67a0*/  FSEL R76, R76, -INF , P3 ;  /* 0xff8000004c4c7808 */ /* 0x000fe20001800000 */
[----:B------:R-:W-:Y:S01]  /*67b0*/  FFMA.FTZ R86, R77, R86, 0.20512372255325317383 ;  /* 0x3e520bf44d567423 */ /* 0x000fe20000010056 */
[----:B------:R-:W-:Y:S01]  /*67c0*/  FSETP.NEU.AND P3, PT, R5, RZ, PT ;  /* 0x000000ff0500720b */ /* 0x000fe20003f6d000 */
[----:B------:R-:W-:Y:S01]  /*67d0*/  FFMA.FTZ R61, R64, R106, -0.16845393180847167969 ;  /* 0xbe2c7f30403d7423 */ /* 0x000fe2000001006a */
[----:B------:R-:W-:Y:S01]  /*67e0*/  LDS R87, [R17+0x600] ;  /* 0x0006000011577984 */ /* 0x000fe20000000800 */
[----:B------:R-:W-:-:S02]  /*67f0*/  FFMA.FTZ R84, R67, R84, 0.28857114911079406738 ;  /* 0x3e93bf9943547423 */ /* 0x000fc40000010054 */
[----:B------:R-:W-:Y:S01]  /*6800*/  FFMA.FTZ R16, R65, R16, 0.1716887056827545166 ;  /* 0x3e2fcf2a41107423 */ /* 0x000fe20000010010 */
[----:B------:R-:W-:Y:S01]  /*6810*/  LDS R97, [R17+0x800] ;  /* 0x0008000011617984 */ /* 0x000fe20000000800 */
[----:B------:R-:W-:Y:S02]  /*6820*/  FFMA.FTZ R99, R98, R99, -0.72134751081466674805 ;  /* 0xbf38aa3b62637423 */ /* 0x000fe40000010063 */
[----:B------:R-:W-:Y:S02]  /*6830*/  FFMA.FTZ R86, R77, R86, -0.24046532809734344482 ;  /* 0xbe763c8b4d567423 */ /* 0x000fe40000010056 */
[----:B------:R-:W-:Y:S02]  /*6840*/  FFMA.FTZ R61, R64, R61, 0.1716887056827545166 ;  /* 0x3e2fcf2a403d7423 */ /* 0x000fe4000001003d */
[----:B------:R-:W-:Y:S02]  /*6850*/  FFMA.FTZ R84, R67, R84, -0.36067417263984680176 ;  /* 0xbeb8aa4943547423 */ /* 0x000fe40000010054 */
[----:B------:R-:W-:-:S02]  /*6860*/  FFMA.FTZ R16, R65, R16, -0.17900948226451873779 ;  /* 0xbe374e4341107423 */ /* 0x000fc40000010010 */
[----:B------:R-:W-:Y:S02]  /*6870*/  FMUL R99, R98, R99 ;  /* 0x0000006362637220 */ /* 0x000fe40000400000 */
[----:B------:R-:W-:Y:S02]  /*6880*/  FFMA.FTZ R86, R77, R86, 0.28857114911079406738 ;  /* 0x3e93bf994d567423 */ /* 0x000fe40000010056 */
[----:B------:R-:W-:Y:S02]  /*6890*/  FFMA.FTZ R61, R64, R61, -0.17900948226451873779 ;  /* 0xbe374e43403d7423 */ /* 0x000fe4000001003d */
[----:B------:R-:W-:Y:S02]  /*68a0*/  FFMA.FTZ R84, R67, R84, 0.48089820146560668945 ;  /* 0x3ef6384a43547423 */ /* 0x000fe40000010054 */
[----:B------:R-:W-:Y:S02]  /*68b0*/  FFMA.FTZ R16, R65, R16, 0.20512372255325317383 ;  /* 0x3e520bf441107423 */ /* 0x000fe40000010010 */
[----:B------:R-:W-:-:S02]  /*68c0*/  FMUL R99, R98, R99 ;  /* 0x0000006362637220 */ /* 0x000fc40000400000 */
[----:B------:R-:W-:Y:S02]  /*68d0*/  FFMA.FTZ R86, R77, R86, -0.36067417263984680176 ;  /* 0xbeb8aa494d567423 */ /* 0x000fe40000010056 */
[----:B------:R-:W-:Y:S02]  /*68e0*/  FFMA.FTZ R61, R64, R61, 0.20512372255325317383 ;  /* 0x3e520bf4403d7423 */ /* 0x000fe4000001003d */
[----:B------:R-:W-:Y:S02]  /*68f0*/  FFMA.FTZ R84, R67, R84, -0.72134751081466674805 ;  /* 0xbf38aa3b43547423 */ /* 0x000fe40000010054 */
[----:B------:R-:W-:Y:S02]  /*6900*/  FFMA.FTZ R16, R65, R16, -0.24046532809734344482 ;  /* 0xbe763c8b41107423 */ /* 0x000fe40000010010 */
[----:B------:R-:W-:Y:S02]  /*6910*/  FFMA.FTZ R99, R98, 1.4426950216293334961, R99 ;  /* 0x3fb8aa3b62637823 */ /* 0x000fe40000010063 */
[----:B------:R-:W-:-:S02]  /*6920*/  FFMA.FTZ R86, R77, R86, 0.48089820146560668945 ;  /* 0x3ef6384a4d567423 */ /* 0x000fc40000010056 */
[----:B------:R-:W-:Y:S02]  /*6930*/  FFMA.FTZ R61, R64, R61, -0.24046532809734344482 ;  /* 0xbe763c8b403d7423 */ /* 0x000fe4000001003d */
[----:B------:R-:W-:Y:S02]  /*6940*/  FMUL R84, R67, R84 ;  /* 0x0000005443547220 */ /* 0x000fe40000400000 */
[----:B------:R-:W-:Y:S02]  /*6950*/  FFMA.FTZ R16, R65, R16, 0.28857114911079406738 ;  /* 0x3e93bf9941107423 */ /* 0x000fe40000010010 */
[----:B------:R-:W-:Y:S02]  /*6960*/  FADD R78, R78, R99 ;  /* 0x000000634e4e7221 */ /* 0x000fe40000000000 */
[----:B------:R-:W-:Y:S01]  /*6970*/  @P5 FFMA.FTZ R78, R3, R60, +INF ;  /* 0x7f800000034e5423 */ /* 0x000fe2000001003c */
[----:B------:R-:W-:Y:S01]  /*6980*/  ISETP.GE.U32.AND P5, PT, R4, 0x7f800000, PT ;  /* 0x7f8000000400780c */ /* 0x000fe20003fa6070 */
[----:B------:R-:W-:Y:S01]  /*6990*/  FFMA.FTZ R86, R77, R86, -0.72134751081466674805 ;  /* 0xbf38aa3b4d567423 */ /* 0x000fe20000010056 */
[----:B------:R-:W-:Y:S01]  /*69a0*/  LOP3.LUT R60, R17, 0x4, RZ, 0x3c, !PT ;  /* 0x00000004113c7812 */ /* 0x000fe200078e3cff */
[----:B------:R-:W-:-:S02]  /*69b0*/  FFMA.FTZ R61, R64, R61, 0.28857114911079406738 ;  /* 0x3e93bf99403d7423 */ /* 0x000fc4000001003d */
[----:B------:R-:W-:Y:S02]  /*69c0*/  FMUL R84, R67, R84 ;  /* 0x0000005443547220 */ /* 0x000fe40000400000 */
[----:B------:R-:W-:Y:S01]  /*69d0*/  FFMA.FTZ R16, R65, R16, -0.36067417263984680176 ;  /* 0xbeb8aa4941107423 */ /* 0x000fe20000010010 */
[----:B------:R-:W-:Y:S01]  /*69e0*/  LDS R103, [R60] ;  /* 0x000000003c677984 */ /* 0x000fe20000000800 */
[----:B------:R-:W-:Y:S02]  /*69f0*/  FMUL R86, R77, R86 ;  /* 0x000000564d567220 */ /* 0x000fe40000400000 */
[----:B------:R-:W-:Y:S01]  /*6a00*/  FFMA.FTZ R61, R64, R61, -0.36067417263984680176 ;  /* 0xbeb8aa49403d7423 */ /* 0x000fe2000001003d */
[----:B------:R-:W-:Y:S01]  /*6a10*/  LDS R105, [R60+0x200] ;  /* 0x000200003c697984 */ /* 0x000fe20000000800 */
[----:B------:R-:W-:Y:S01]  /*6a20*/  FFMA.FTZ R84, R67, 1.4426950216293334961, R84 ;  /* 0x3fb8aa3b43547823 */ /* 0x000fe20000010054 */
[----:B------:R-:W-:Y:S01]  /*6a30*/  @P5 MOV R85, 0x7f800000 ;  /* 0x7f80000000555802 */ /* 0x000fe20000000f00 */
[----:B------:R-:W-:Y:S01]  /*6a40*/  @P4 IMAD.MOV.U32 R67, RZ, RZ, 0x7f800000 ;  /* 0x7f800000ff434424 */ /* 0x000fe200078e00ff */
[----:B------:R-:W-:Y:S01]  /*6a50*/  LDS R107, [R60+0x400] ;  /* 0x000400003c6b7984 */ /* 0x000fe20000000800 */
[----:B------:R-:W-:-:S02]  /*6a60*/  FFMA.FTZ R16, R65, R16, 0.48089820146560668945 ;  /* 0x3ef6384a41107423 */ /* 0x000fc40000010010 */
[----:B------:R-:W-:Y:S01]  /*6a70*/  FMUL R86, R77, R86 ;  /* 0x000000564d567220 */ /* 0x000fe20000400000 */
[----:B------:R-:W-:Y:S01]  /*6a80*/  LDS R109, [R60+0x600] ;  /* 0x000600003c6d7984 */ /* 0x000fe20000000800 */
[----:B------:R-:W-:Y:S02]  /*6a90*/  FFMA.FTZ R61, R64, R61, 0.48089820146560668945 ;  /* 0x3ef6384a403d7423 */ /* 0x000fe4000001003d */
[----:B------:R-:W-:Y:S01]  /*6aa0*/  FADD R63, R63, R84 ;  /* 0x000000543f3f7221 */ /* 0x000fe20000000000 */
[----:B------:R-:W-:Y:S01]  /*6ab0*/  LDS R111, [R60+0x800] ;  /* 0x000800003c6f7984 */ /* 0x000fe20000000800 */
[----:B------:R-:W-:Y:S01]  /*6ac0*/  @P4 FFMA.FTZ R63, R2, R67, +INF ;  /* 0x7f800000023f4423 */ /* 0x000fe20000010043 */
[----:B------:R-:W-:Y:S01]  /*6ad0*/  ISETP.GE.U32.AND P4, PT, R0, 0x7f800000, PT ;  /* 0x7f8000000000780c */ /* 0x000fe20003f86070 */
[----:B------:R-:W-:Y:S01]  /*6ae0*/  FFMA.FTZ R16, R65, R16, -0.72134751081466674805 ;  /* 0xbf38aa3b41107423 */ /* 0x000fe20000010010 */
[----:B------:R-:W0:Y:S01]  /*6af0*/  LDS R67, [R17] ;  /* 0x0000000011437984 */ /* 0x000e220000000800 */
[----:B------:R-:W-:-:S02]  /*6b00*/  FFMA.FTZ R77, R77, 1.4426950216293334961, R86 ;  /* 0x3fb8aa3b4d4d7823 */ /* 0x000fc40000010056 */
[C---:B------:R-:W-:Y:S01]  /*6b10*/  FFMA.FTZ R61, R64.reuse, R61, -0.72134751081466674805 ;  /* 0xbf38aa3b403d7423 */ /* 0x040fe2000001003d */
[----:B------:R-:W-:Y:S01]  /*6b20*/  LDS R113, [R60+0xa00] ;  /* 0x000a00003c717984 */ /* 0x000fe20000000800 */
[C---:B------:R-:W-:Y:S02]  /*6b30*/  FMUL R16, R65.reuse, R16 ;  /* 0x0000001041107220 */ /* 0x040fe40000400000 */
[----:B------:R-:W-:Y:S01]  /*6b40*/  FMUL R61, R64, R61 ;  /* 0x0000003d403d7220 */ /* 0x000fe20000400000 */
[----:B------:R-:W-:Y:S01]  /*6b50*/  LDS R115, [R60+0xc00] ;  /* 0x000c00003c737984 */ /* 0x000fe20000000800 */
[----:B------:R-:W-:Y:S02]  /*6b60*/  FADD R62, R62, R77 ;  /* 0x0000004d3e3e7221 */ /* 0x000fe40000000000 */
[----:B------:R-:W-:Y:S01]  /*6b70*/  FMUL R16, R65, R16 ;  /* 0x0000001041107220 */ /* 0x000fe20000400000 */
[----:B------:R-:W1:Y:S01]  /*6b80*/  LDS R77, [R17+0x200] ;  /* 0x00020000114d7984 */ /* 0x000e620000000800 */
[----:B------:R-:W-:Y:S01]  /*6b90*/  @P5 FFMA.FTZ R62, R4, R85, +INF ;  /* 0x7f800000043e5423 */ /* 0x000fe20000010055 */
[----:B------:R-:W-:Y:S01]  /*6ba0*/  ISETP.GE.U32.AND P5, PT, R5, 0x7f800000, PT ;  /* 0x7f8000000500780c */ /* 0x000fe20003fa6070 */
[----:B------:R-:W-:Y:S01]  /*6bb0*/  FMUL R61, R64, R61 ;  /* 0x0000003d403d7220 */ /* 0x000fe20000400000 */
[----:B------:R-:W2:Y:S01]  /*6bc0*/  LDS R85, [R17+0x400] ;  /* 0x0004000011557984 */ /* 0x000ea20000000800 */
[----:B------:R-:W-:-:S02]  /*6bd0*/  FFMA.FTZ R65, R65, 1.4426950216293334961, R16 ;  /* 0x3fb8aa3b41417823 */ /* 0x000fc40000010010 */
[----:B------:R-:W-:Y:S01]  /*6be0*/  @P4 IMAD.MOV.U32 R99, RZ, RZ, 0x7f800000 ;  /* 0x7f800000ff634424 */ /* 0x000fe200078e00ff */
[----:B------:R-:W-:Y:S01]  /*6bf0*/  LDS R117, [R60+0xe00] ;  /* 0x000e00003c757984 */ /* 0x000fe20000000800 */
[----:B------:R-:W-:Y:S02]  /*6c00*/  FFMA.FTZ R64, R64, 1.4426950216293334961, R61 ;  /* 0x3fb8aa3b40407823 */ /* 0x000fe4000001003d */
[----:B------:R-:W-:Y:S01]  /*6c10*/  FADD R6, R6, R65 ;  /* 0x0000004106067221 */ /* 0x000fe20000000000 */
[----:B------:R-:W3:Y:S01]  /*6c20*/  LDS R61, [R17+0xa00] ;  /* 0x000a0000113d7984 */ /* 0x000ee20000000800 */
[----:B------:R-:W-:Y:S01]  /*6c30*/  @P4 FFMA.FTZ R6, R0, R99, +INF ;  /* 0x7f80000000064423 */ /* 0x000fe20000010063 */
[----:B------:R-:W-:Y:S01]  /*6c40*/  FSETP.NEU.AND P4, PT, R3, RZ, PT ;  /* 0x000000ff0300720b */ /* 0x000fe20003f8d000 */
[----:B------:R-:W-:Y:S01]  /*6c50*/  FADD R7, R7, R64 ;  /* 0x0000004007077221 */ /* 0x000fe20000000000 */
[----:B------:R-:W4:Y:S01]  /*6c60*/  LDS R65, [R17+0xc00] ;  /* 0x000c000011417984 */ /* 0x000f220000000800 */
[----:B------:R-:W-:-:S02]  /*6c70*/  @P5 MOV R16, 0x7f800000 ;  /* 0x7f80000000105802 */ /* 0x000fc40000000f00 */
[----:B------:R-:W-:Y:S01]  /*6c80*/  FSEL R3, R66, -INF , P2 ;  /* 0xff80000042037808 */ /* 0x000fe20001000000 */
[----:B------:R5:W3:Y:S01]  /*6c90*/  LDS R99, [R17+0xe00] ;  /* 0x000e000011637984 */ /* 0x000ae20000000800 */
[----:B------:R-:W-:Y:S01]  /*6ca0*/  FSETP.NEU.AND P2, PT, R0, RZ, PT ;  /* 0x000000ff0000720b */ /* 0x000fe20003f4d000 */
[----:B------:R-:W-:Y:S01]  /*6cb0*/  @P5 FFMA.FTZ R7, R5, R16, +INF ;  /* 0x7f80000005075423 */ /* 0x000fe20000010010 */
[----:B------:R-:W-:Y:S02]  /*6cc0*/  FSETP.NEU.AND P5, PT, R2, RZ, PT ;  /* 0x000000ff0200720b */ /* 0x000fe40003fad000 */
[----:B------:R-:W-:Y:S02]  /*6cd0*/  FSEL R2, R79, -INF , P1 ;  /* 0xff8000004f027808 */ /* 0x000fe40000800000 */
[----:B------:R-:W-:Y:S01]  /*6ce0*/  FSETP.NEU.AND P1, PT, R4, RZ, PT ;  /* 0x000000ff0400720b */ /* 0x000fe20003f2d000 */
[----:B0-----:R0:W-:Y:S01]  /*6cf0*/  STG.E.U16 [R18.64], R67 ;  /* 0x0000004312007986 */ /* 0x0011e2000c101504 */
[----:B-----5:R-:W-:Y:S01]  /*6d00*/  FFMA R17, R3, 0.69314718246459960938, R14 ;  /* 0x3f31721803117823 */ /* 0x020fe2000000000e */
[----:B------:R-:W-:Y:S01]  /*6d10*/  FSEL R5, R78, -INF , P4 ;  /* 0xff8000004e057808 */ /* 0x000fe20002000000 */
[----:B------:R-:W-:Y:S01]  /*6d20*/  FFMA R16, R2, 0.69314718246459960938, R15 ;  /* 0x3f31721802107823 */ /* 0x000fe2000000000f */
[----:B------:R5:W-:Y:S01]  /*6d30*/  STG.E.U16 [R20.64], R103 ;  /* 0x0000006714007986 */ /* 0x000be2000c101504 */
[----:B------:R-:W-:-:S02]  /*6d40*/  FSEL R0, R63, -INF , P5 ;  /* 0xff8000003f007808 */ /* 0x000fc40002800000 */
[----:B------:R-:W-:Y:S02]  /*6d50*/  FSEL R3, R62, -INF , P1 ;  /* 0xff8000003e037808 */ /* 0x000fe40000800000 */
[----:B------:R-:W-:Y:S01]  /*6d60*/  FSEL R6, R6, -INF , P2 ;  /* 0xff80000006067808 */ /* 0x000fe20001000000 */
[----:B------:R-:W-:Y:S01]  /*6d70*/  FFMA R4, R0, 0.69314718246459960938, R11 ;  /* 0x3f31721800047823 */ /* 0x000fe2000000000b */
[----:B------:R-:W-:Y:S01]  /*6d80*/  FSEL R7, R7, -INF , P3 ;  /* 0xff80000007077808 */ /* 0x000fe20001800000 */
[----:B-1----:R1:W-:Y:S01]  /*6d90*/  STG.E.U16 [R22.64], R77 ;  /* 0x0000004d16007986 */ /* 0x0023e2000c101504 */
[----:B0-----:R-:W-:Y:S01]  /*6da0*/  PRMT R67, R67, 0x7632, R67 ;  /* 0x0000763243437816 */ /* 0x001fe20000000043 */
[----:B------:R-:W-:Y:S01]  /*6db0*/  FFMA R6, R6, 0.69314718246459960938, R9 ;  /* 0x3f31721806067823 */ /* 0x000fe20000000009 */
[----:B------:R-:W-:Y:S01]  /*6dc0*/  PRMT R19, R97, 0x7632, R19 ;  /* 0x0000763261137816 */ /* 0x000fe20000000013 */
[----:B------:R0:W-:Y:S01]  /*6dd0*/  STG.E.U16 [R54.64], R105 ;  /* 0x0000006936007986 */ /* 0x0001e2000c101504 */
[----:B-----5:R-:W-:Y:S01]  /*6de0*/  PRMT R103, R103, 0x7632, R103 ;  /* 0x0000763267677816 */ /* 0x020fe20000000067 */
[----:B------:R-:W-:Y:S01]  /*6df0*/  FFMA R7, R7, 0.69314718246459960938, R8 ;  /* 0x3f31721807077823 */ /* 0x000fe20000000008 */
[----:B------:R-:W-:Y:S01]  /*6e00*/  PRMT R21, R87, 0x7632, R21 ;  /* 0x0000763257157816 */ /* 0x000fe20000000015 */
[----:B--2---:R-:W-:Y:S01]  /*6e10*/  STG.E.U16 [R58.64], R85 ;  /* 0x000000553a007986 */ /* 0x004fe2000c101504 */
[----:B------:R-:W-:-:S02]  /*6e20*/  PRMT R20, R109, 0x7632, R20 ;  /* 0x000076326d147816 */ /* 0x000fc40000000014 */
[----:B------:R-:W-:Y:S01]  /*6e30*/  PRMT R18, R111, 0x7632, R18 ;  /* 0x000076326f127816 */ /* 0x000fe20000000012 */
[----:B------:R-:W-:Y:S01]  /*6e40*/  STG.E.U16 [R70.64], R107 ;  /* 0x0000006b46007986 */ /* 0x000fe2000c101504 */
[----:B-1----:R-:W-:Y:S02]  /*6e50*/  PRMT R77, R77, 0x7632, R77 ;  /* 0x000076324d4d7816 */ /* 0x002fe4000000004d */
[----:B------:R-:W-:Y:S01]  /*6e60*/  PRMT R23, R85, 0x7632, R23 ;  /* 0x0000763255177816 */ /* 0x000fe20000000017 */
[----:B------:R-:W-:Y:S01]  /*6e70*/  STG.E.U16 [R72.64], R87 ;  /* 0x0000005748007986 */ /* 0x000fe2000c101504 */
[----:B0-----:R-:W-:Y:S02]  /*6e80*/  PRMT R105, R105, 0x7632, R105 ;  /* 0x0000763269697816 */ /* 0x001fe40000000069 */
[----:B------:R-:W-:Y:S01]  /*6e90*/  PRMT R22, R107, 0x7632, R22 ;  /* 0x000076326b167816 */ /* 0x000fe20000000016 */
[----:B------:R-:W-:Y:S01]  /*6ea0*/  STG.E.U16 [R100.64], R109 ;  /* 0x0000006d64007986 */ /* 0x000fe2000c101504 */
[----:B------:R-:W-:-:S03]  /*6eb0*/  LOP3.LUT R0, R220, 0x70, RZ, 0xc0, !PT ;  /* 0x00000070dc007812 */ /* 0x000fc600078ec0ff */
[----:B------:R-:W-:Y:S04]  /*6ec0*/  STG.E.U16 [R94.64], R97 ;  /* 0x000000615e007986 */ /* 0x000fe8000c101504 */
[----:B------:R-:W-:Y:S04]  /*6ed0*/  STG.E.U16 [R92.64], R111 ;  /* 0x0000006f5c007986 */ /* 0x000fe8000c101504 */
[----:B---3--:R0:W-:Y:S04]  /*6ee0*/  STG.E.U16 [R90.64], R61 ;  /* 0x0000003d5a007986 */ /* 0x0081e8000c101504 */
[----:B------:R1:W-:Y:S04]  /*6ef0*/  STG.E.U16 [R88.64], R113 ;  /* 0x0000007158007986 */ /* 0x0003e8000c101504 */
[----:B----4-:R2:W-:Y:S04]  /*6f00*/  STG.E.U16 [R82.64], R65 ;  /* 0x0000004152007986 */ /* 0x0105e8000c101504 */
[----:B------:R3:W-:Y:S01]  /*6f10*/  STG.E.U16 [R80.64], R115 ;  /* 0x0000007350007986 */ /* 0x0007e2000c101504 */
[----:B0-----:R-:W-:-:S03]  /*6f20*/  PRMT R61, R61, 0x7632, R61 ;  /* 0x000076323d3d7816 */ /* 0x001fc6000000003d */
[----:B------:R0:W-:Y:S01]  /*6f30*/  STG.E.U16 [R74.64], R99 ;  /* 0x000000634a007986 */ /* 0x0001e2000c101504 */
[----:B-1----:R-:W-:-:S03]  /*6f40*/  PRMT R113, R113, 0x7632, R113 ;  /* 0x0000763271717816 */ /* 0x002fc60000000071 */
[----:B------:R1:W-:Y:S01]  /*6f50*/  STG.E.U16 [R68.64], R117 ;  /* 0x0000007544007986 */ /* 0x0003e2000c101504 */
[----:B--2---:R-:W-:-:S03]  /*6f60*/  PRMT R65, R65, 0x7632, R65 ;  /* 0x0000763241417816 */ /* 0x004fc60000000041 */
[----:B------:R-:W-:Y:S01]  /*6f70*/  STG.E.U16 [R56.64], R67 ;  /* 0x0000004338007986 */ /* 0x000fe2000c101504 */
[----:B---3--:R-:W-:-:S03]  /*6f80*/  PRMT R115, R115, 0x7632, R115 ;  /* 0x0000763273737816 */ /* 0x008fc60000000073 */
[----:B------:R-:W-:Y:S01]  /*6f90*/  STG.E.U16 [R52.64], R103 ;  /* 0x0000006734007986 */ /* 0x000fe2000c101504 */
[----:B0-----:R-:W-:-:S03]  /*6fa0*/  PRMT R99, R99, 0x7632, R99 ;  /* 0x0000763263637816 */ /* 0x001fc60000000063 */
[----:B------:R-:W-:Y:S01]  /*6fb0*/  STG.E.U16 [R50.64], R77 ;  /* 0x0000004d32007986 */ /* 0x000fe2000c101504 */
[----:B-1----:R-:W-:-:S03]  /*6fc0*/  PRMT R117, R117, 0x7632, R117 ;  /* 0x0000763275757816 */ /* 0x002fc60000000075 */
[----:B------:R-:W-:Y:S04]  /*6fd0*/  STG.E.U16 [R48.64], R105 ;  /* 0x0000006930007986 */ /* 0x000fe8000c101504 */
[----:B------:R-:W-:Y:S04]  /*6fe0*/  STG.E.U16 [R46.64], R23 ;  /* 0x000000172e007986 */ /* 0x000fe8000c101504 */
[----:B------:R-:W-:Y:S04]  /*6ff0*/  STG.E.U16 [R44.64], R22 ;  /* 0x000000162c007986 */ /* 0x000fe8000c101504 */
[----:B------:R-:W-:Y:S04]  /*7000*/  STG.E.U16 [R42.64], R21 ;  /* 0x000000152a007986 */ /* 0x000fe8000c101504 */
[----:B------:R-:W-:Y:S04]  /*7010*/  STG.E.U16 [R40.64], R20 ;  /* 0x0000001428007986 */ /* 0x000fe8000c101504 */
[----:B------:R0:W-:Y:S04]  /*7020*/  STG.E.U16 [R38.64], R19 ;  /* 0x0000001326007986 */ /* 0x0001e8000c101504 */
[----:B------:R1:W-:Y:S04]  /*7030*/  STG.E.U16 [R36.64], R18 ;  /* 0x0000001224007986 */ /* 0x0003e8000c101504 */
[----:B------:R2:W-:Y:S04]  /*7040*/  STG.E.U16 [R34.64], R61 ;  /* 0x0000003d22007986 */ /* 0x0005e8000c101504 */
[----:B------:R2:W-:Y:S01]  /*7050*/  STG.E.U16 [R32.64], R113 ;  /* 0x0000007120007986 */ /* 0x0005e2000c101504 */
[----:B0-----:R-:W-:-:S02]  /*7060*/  FFMA R19, R5, 0.69314718246459960938, R12 ;  /* 0x3f31721805137823 */ /* 0x001fc4000000000c */
[----:B------:R-:W-:Y:S01]  /*7070*/  FFMA R5, R3, 0.69314718246459960938, R10 ;  /* 0x3f31721803057823 */ /* 0x000fe2000000000a */
[----:B------:R2:W-:Y:S01]  /*7080*/  STG.E.U16 [R26.64], R65 ;  /* 0x000000411a007986 */ /* 0x0005e2000c101504 */
[----:B-1----:R-:W-:-:S03]  /*7090*/  FFMA R18, R76, 0.69314718246459960938, R13 ;  /* 0x3f3172184c127823 */ /* 0x002fc6000000000d */
[----:B------:R2:W-:Y:S04]  /*70a0*/  STG.E.U16 [R30.64], R115 ;  /* 0x000000731e007986 */ /* 0x0005e8000c101504 */
[----:B------:R2:W-:Y:S04]  /*70b0*/  STG.E.U16 [R28.64], R99 ;  /* 0x000000631c007986 */ /* 0x0005e8000c101504 */
[----:B------:R2:W-:Y:S04]  /*70c0*/  STG.E.U16 [R24.64], R117 ;  /* 0x0000007518007986 */ /* 0x0005e8000c101504 */
[----:B------:R-:W-:Y:S06]  /*70d0*/  BAR.SYNC.DEFER_BLOCKING 0x0 ;  /* 0x0000000000007b1d */ /* 0x000fec0000010000 */
[----:B------:R2:W-:Y:S04]  /*70e0*/  STS.128 [R0], R16 ;  /* 0x0000001000007388 */ /* 0x0005e80000000c00 */
[----:B------:R2:W-:Y:S04]  /*70f0*/  STS.128 [R0+0x80], R4 ;  /* 0x0000800400007388 */ /* 0x0005e80000000c00 */
[----:B------:R-:W-:Y:S06]  /*7100*/  BAR.SYNC.DEFER_BLOCKING 0x0 ;  /* 0x0000000000007b1d */ /* 0x000fec0000010000 */
[----:B------:R-:W-:Y:S05]  /*7110*/  @P0 EXIT ;  /* 0x000000000000094d */ /* 0x000fea0003800000 */
[----:B--2---:R-:W0:Y:S01]  /*7120*/  LDS R7, [R102] ;  /* 0x0000000066077984 */ /* 0x004e220000000800 */
[----:B------:R-:W-:Y:S01]  /*7130*/  IMAD R0, R217, c[0x0][0x1cc], RZ ;  /* 0x00007300d9007a24 */ /* 0x000fe200078e02ff */
[C---:B------:R-:W-:Y:S01]  /*7140*/  SHF.L.U32 R3, R142.reuse, 0x2, RZ ;  /* 0x000000028e037819 */ /* 0x040fe200000006ff */
[----:B------:R-:W-:-:S04]  /*7150*/  IMAD.HI R5, R142, 0x4, RZ ;  /* 0x000000048e057827 */ /* 0x000fc800078e02ff */
[C---:B------:R-:W-:Y:S02]  /*7160*/  IMAD.SHL.U32 R2, R0.reuse, 0x4, RZ ;  /* 0x0000000400027824 */ /* 0x040fe400078e00ff */
[----:B------:R-:W-:-:S03]  /*7170*/  IMAD.HI R0, R0, 0x4, RZ ;  /* 0x0000000400007827 */ /* 0x000fc600078e02ff */
[----:B------:R-:W-:-:S04]  /*7180*/  IADD3 R2, P0, P1, R3, c[0x0][0x180], R2 ;  /* 0x0000600003027a10 */ /* 0x000fc8000791e002 */
[----:B------:R-:W-:-:S05]  /*7190*/  IADD3.X R3, R5, c[0x0][0x184], R0, P0, P1 ;  /* 0x0000610005037a10 */ /* 0x000fca00007e2400 */
[----:B0-----:R-:W-:Y:S01]  /*71a0*/  STG.E [R2.64], R7 ;  /* 0x0000000702007986 */ /* 0x001fe2000c101904 */
[----:B------:R-:W-:Y:S05]  /*71b0*/  EXIT ;  /* 0x000000000000794d */ /* 0x000fea0003800000 */
.L_x_2:
[----:B------:R-:W-:-:S00]  /*71c0*/  BRA `(.L_x_2) ;  /* 0xfffffff000007947 */ /* 0x000fc0000383ffff */
[----:B------:R-:W-:-:S00]  /*71d0*/  NOP ;  /* 0x0000000000007918 */ /* 0x000fc00000000000 */
        /* <DEDUP_REMOVED lines=10> */
.L_x_3:


//--------------------- .nv.global.init           --------------------------
	.section	.nv.global.init,"aw",@progbits
.nv.global.init:
	.type		_$_str,@object
	.size		_$_str,(.L_0 - _$_str)
_$_str:
        /*0000*/ 	.byte	0x5f, 0x5f, 0x43, 0x55, 0x44, 0x41, 0x5f, 0x46, 0x54, 0x5a, 0x00
.L_0:


//--------------------- .nv.shared.attn_fwd       --------------------------
	.section	.nv.shared.attn_fwd,"aw",@nobits
	.sectionflags	@""
	.align	16
